//
// Generated by NVIDIA NVVM Compiler
//
// Compiler Build ID: CL-36424714
// Cuda compilation tools, release 13.0, V13.0.88
// Based on NVVM 20.0.0
//

.version 9.0
.target sm_100
.address_size 64

	// .globl	_Z5cuAddPiS_S_i
// _ZZ10cuMultOptiPfS_S_iiiE6aBlock has been demoted
// _ZZ10cuMultOptiPfS_S_iiiE6bBlock has been demoted

.visible .entry _Z5cuAddPiS_S_i(
	.param .u64 .ptr .align 1 _Z5cuAddPiS_S_i_param_0,
	.param .u64 .ptr .align 1 _Z5cuAddPiS_S_i_param_1,
	.param .u64 .ptr .align 1 _Z5cuAddPiS_S_i_param_2,
	.param .u32 _Z5cuAddPiS_S_i_param_3
)
{
	.reg .pred 	%p<2>;
	.reg .b32 	%r<9>;
	.reg .b64 	%rd<11>;

	ld.param.u64 	%rd1, [_Z5cuAddPiS_S_i_param_0];
	ld.param.u64 	%rd2, [_Z5cuAddPiS_S_i_param_1];
	ld.param.u64 	%rd3, [_Z5cuAddPiS_S_i_param_2];
	ld.param.u32 	%r2, [_Z5cuAddPiS_S_i_param_3];
	mov.u32 	%r3, %ntid.x;
	mov.u32 	%r4, %ctaid.x;
	mov.u32 	%r5, %tid.x;
	mad.lo.s32 	%r1, %r3, %r4, %r5;
	setp.ge.s32 	%p1, %r1, %r2;
	@%p1 bra 	$L__BB0_2;
	cvta.to.global.u64 	%rd4, %rd1;
	cvta.to.global.u64 	%rd5, %rd2;
	cvta.to.global.u64 	%rd6, %rd3;
	mul.wide.s32 	%rd7, %r1, 4;
	add.s64 	%rd8, %rd4, %rd7;
	ld.global.u32 	%r6, [%rd8];
	add.s64 	%rd9, %rd5, %rd7;
	ld.global.u32 	%r7, [%rd9];
	add.s32 	%r8, %r7, %r6;
	add.s64 	%rd10, %rd6, %rd7;
	st.global.u32 	[%rd10], %r8;
$L__BB0_2:
	ret;

}
	// .globl	_Z6cuMultPfS_S_iii
.visible .entry _Z6cuMultPfS_S_iii(
	.param .u64 .ptr .align 1 _Z6cuMultPfS_S_iii_param_0,
	.param .u64 .ptr .align 1 _Z6cuMultPfS_S_iii_param_1,
	.param .u64 .ptr .align 1 _Z6cuMultPfS_S_iii_param_2,
	.param .u32 _Z6cuMultPfS_S_iii_param_3,
	.param .u32 _Z6cuMultPfS_S_iii_param_4,
	.param .u32 _Z6cuMultPfS_S_iii_param_5
)
{
	.reg .pred 	%p<13>;
	.reg .b32 	%r<43>;
	.reg .b32 	%f<68>;
	.reg .b64 	%rd<53>;

	ld.param.u64 	%rd7, [_Z6cuMultPfS_S_iii_param_0];
	ld.param.u64 	%rd8, [_Z6cuMultPfS_S_iii_param_1];
	ld.param.u64 	%rd6, [_Z6cuMultPfS_S_iii_param_2];
	ld.param.u32 	%r18, [_Z6cuMultPfS_S_iii_param_3];
	ld.param.u32 	%r19, [_Z6cuMultPfS_S_iii_param_4];
	ld.param.u32 	%r20, [_Z6cuMultPfS_S_iii_param_5];
	cvta.to.global.u64 	%rd1, %rd8;
	cvta.to.global.u64 	%rd2, %rd7;
	mov.u32 	%r22, %ntid.x;
	mov.u32 	%r23, %ctaid.x;
	mov.u32 	%r24, %tid.x;
	mad.lo.s32 	%r1, %r22, %r23, %r24;
	mov.u32 	%r25, %ntid.y;
	mov.u32 	%r26, %ctaid.y;
	mov.u32 	%r27, %tid.y;
	mad.lo.s32 	%r28, %r25, %r26, %r27;
	setp.ge.s32 	%p1, %r1, %r19;
	setp.ge.s32 	%p2, %r28, %r20;
	or.pred  	%p3, %p1, %p2;
	@%p3 bra 	$L__BB1_14;
	setp.lt.s32 	%p4, %r18, 1;
	mov.f32 	%f67, 0f00000000;
	@%p4 bra 	$L__BB1_13;
	mul.lo.s32 	%r3, %r18, %r28;
	and.b32  	%r4, %r18, 7;
	setp.lt.u32 	%p5, %r18, 8;
	mov.f32 	%f67, 0f00000000;
	mov.b32 	%r41, 0;
	@%p5 bra 	$L__BB1_5;
	and.b32  	%r41, %r18, 2147483640;
	neg.s32 	%r39, %r41;
	shl.b32 	%r7, %r19, 3;
	mul.wide.u32 	%rd9, %r3, 4;
	add.s64 	%rd10, %rd9, %rd2;
	add.s64 	%rd52, %rd10, 16;
	mov.f32 	%f67, 0f00000000;
	mul.wide.s32 	%rd13, %r19, 4;
	mov.u32 	%r38, %r1;
$L__BB1_4:
	.pragma "nounroll";
	ld.global.f32 	%f17, [%rd52+-16];
	mul.wide.s32 	%rd11, %r38, 4;
	add.s64 	%rd12, %rd1, %rd11;
	ld.global.f32 	%f18, [%rd12];
	fma.rn.f32 	%f19, %f17, %f18, %f67;
	ld.global.f32 	%f20, [%rd52+-12];
	add.s64 	%rd14, %rd12, %rd13;
	ld.global.f32 	%f21, [%rd14];
	fma.rn.f32 	%f22, %f20, %f21, %f19;
	ld.global.f32 	%f23, [%rd52+-8];
	add.s64 	%rd15, %rd14, %rd13;
	ld.global.f32 	%f24, [%rd15];
	fma.rn.f32 	%f25, %f23, %f24, %f22;
	ld.global.f32 	%f26, [%rd52+-4];
	add.s64 	%rd16, %rd15, %rd13;
	ld.global.f32 	%f27, [%rd16];
	fma.rn.f32 	%f28, %f26, %f27, %f25;
	ld.global.f32 	%f29, [%rd52];
	add.s64 	%rd17, %rd16, %rd13;
	ld.global.f32 	%f30, [%rd17];
	fma.rn.f32 	%f31, %f29, %f30, %f28;
	ld.global.f32 	%f32, [%rd52+4];
	add.s64 	%rd18, %rd17, %rd13;
	ld.global.f32 	%f33, [%rd18];
	fma.rn.f32 	%f34, %f32, %f33, %f31;
	ld.global.f32 	%f35, [%rd52+8];
	add.s64 	%rd19, %rd18, %rd13;
	ld.global.f32 	%f36, [%rd19];
	fma.rn.f32 	%f37, %f35, %f36, %f34;
	ld.global.f32 	%f38, [%rd52+12];
	add.s64 	%rd20, %rd19, %rd13;
	ld.global.f32 	%f39, [%rd20];
	fma.rn.f32 	%f67, %f38, %f39, %f37;
	add.s32 	%r39, %r39, 8;
	add.s32 	%r38, %r38, %r7;
	add.s64 	%rd52, %rd52, 32;
	setp.ne.s32 	%p6, %r39, 0;
	@%p6 bra 	$L__BB1_4;
$L__BB1_5:
	setp.eq.s32 	%p7, %r4, 0;
	@%p7 bra 	$L__BB1_13;
	and.b32  	%r13, %r18, 3;
	setp.lt.u32 	%p8, %r4, 4;
	@%p8 bra 	$L__BB1_8;
	add.s32 	%r30, %r41, %r3;
	mul.wide.u32 	%rd21, %r30, 4;
	add.s64 	%rd22, %rd2, %rd21;
	ld.global.f32 	%f41, [%rd22];
	mad.lo.s32 	%r31, %r41, %r19, %r1;
	mul.wide.s32 	%rd23, %r31, 4;
	add.s64 	%rd24, %rd1, %rd23;
	ld.global.f32 	%f42, [%rd24];
	fma.rn.f32 	%f43, %f41, %f42, %f67;
	cvt.u64.u32 	%rd25, %r3;
	cvt.u64.u32 	%rd26, %r41;
	add.s64 	%rd27, %rd26, %rd25;
	shl.b64 	%rd28, %rd27, 2;
	add.s64 	%rd29, %rd2, %rd28;
	ld.global.f32 	%f44, [%rd29+4];
	mul.wide.s32 	%rd30, %r19, 4;
	add.s64 	%rd31, %rd24, %rd30;
	ld.global.f32 	%f45, [%rd31];
	fma.rn.f32 	%f46, %f44, %f45, %f43;
	ld.global.f32 	%f47, [%rd29+8];
	add.s64 	%rd32, %rd31, %rd30;
	ld.global.f32 	%f48, [%rd32];
	fma.rn.f32 	%f49, %f47, %f48, %f46;
	ld.global.f32 	%f50, [%rd29+12];
	add.s64 	%rd33, %rd32, %rd30;
	ld.global.f32 	%f51, [%rd33];
	fma.rn.f32 	%f67, %f50, %f51, %f49;
	add.s32 	%r41, %r41, 4;
$L__BB1_8:
	setp.eq.s32 	%p9, %r13, 0;
	@%p9 bra 	$L__BB1_13;
	setp.eq.s32 	%p10, %r13, 1;
	@%p10 bra 	$L__BB1_11;
	add.s32 	%r32, %r41, %r3;
	mul.wide.u32 	%rd34, %r32, 4;
	add.s64 	%rd35, %rd2, %rd34;
	ld.global.f32 	%f53, [%rd35];
	mad.lo.s32 	%r33, %r41, %r19, %r1;
	mul.wide.s32 	%rd36, %r33, 4;
	add.s64 	%rd37, %rd1, %rd36;
	ld.global.f32 	%f54, [%rd37];
	fma.rn.f32 	%f55, %f53, %f54, %f67;
	cvt.u64.u32 	%rd38, %r3;
	cvt.u64.u32 	%rd39, %r41;
	add.s64 	%rd40, %rd39, %rd38;
	shl.b64 	%rd41, %rd40, 2;
	add.s64 	%rd42, %rd2, %rd41;
	ld.global.f32 	%f56, [%rd42+4];
	mul.wide.s32 	%rd43, %r19, 4;
	add.s64 	%rd44, %rd37, %rd43;
	ld.global.f32 	%f57, [%rd44];
	fma.rn.f32 	%f67, %f56, %f57, %f55;
	add.s32 	%r41, %r41, 2;
$L__BB1_11:
	and.b32  	%r34, %r18, 1;
	setp.eq.b32 	%p11, %r34, 1;
	not.pred 	%p12, %p11;
	@%p12 bra 	$L__BB1_13;
	add.s32 	%r35, %r41, %r3;
	mul.wide.u32 	%rd45, %r35, 4;
	add.s64 	%rd46, %rd2, %rd45;
	ld.global.f32 	%f58, [%rd46];
	mad.lo.s32 	%r36, %r41, %r19, %r1;
	mul.wide.s32 	%rd47, %r36, 4;
	add.s64 	%rd48, %rd1, %rd47;
	ld.global.f32 	%f59, [%rd48];
	fma.rn.f32 	%f67, %f58, %f59, %f67;
$L__BB1_13:
	mad.lo.s32 	%r37, %r19, %r28, %r1;
	cvta.to.global.u64 	%rd49, %rd6;
	mul.wide.s32 	%rd50, %r37, 4;
	add.s64 	%rd51, %rd49, %rd50;
	st.global.f32 	[%rd51], %f67;
$L__BB1_14:
	ret;

}
	// .globl	_Z10cuMultOptiPfS_S_iii
.visible .entry _Z10cuMultOptiPfS_S_iii(
	.param .u64 .ptr .align 1 _Z10cuMultOptiPfS_S_iii_param_0,
	.param .u64 .ptr .align 1 _Z10cuMultOptiPfS_S_iii_param_1,
	.param .u64 .ptr .align 1 _Z10cuMultOptiPfS_S_iii_param_2,
	.param .u32 _Z10cuMultOptiPfS_S_iii_param_3,
	.param .u32 _Z10cuMultOptiPfS_S_iii_param_4,
	.param .u32 _Z10cuMultOptiPfS_S_iii_param_5
)
{
	.reg .pred 	%p<5>;
	.reg .b32 	%r<68>;
	.reg .b32 	%f<162>;
	.reg .b64 	%rd<22>;
	// demoted variable
	.shared .align 4 .b8 _ZZ10cuMultOptiPfS_S_iiiE6aBlock[1024];
	// demoted variable
	.shared .align 4 .b8 _ZZ10cuMultOptiPfS_S_iiiE6bBlock[1024];
	ld.param.u64 	%rd3, [_Z10cuMultOptiPfS_S_iii_param_0];
	ld.param.u64 	%rd5, [_Z10cuMultOptiPfS_S_iii_param_1];
	ld.param.u32 	%r30, [_Z10cuMultOptiPfS_S_iii_param_3];
	ld.param.u32 	%r31, [_Z10cuMultOptiPfS_S_iii_param_4];
	cvta.to.global.u64 	%rd1, %rd5;
	cvta.to.global.u64 	%rd2, %rd3;
	mov.u32 	%r1, %ctaid.x;
	mov.u32 	%r2, %tid.x;
	mov.u32 	%r32, %ntid.y;
	mov.u32 	%r33, %ctaid.y;
	mul.lo.s32 	%r3, %r32, %r33;
	mov.u32 	%r4, %tid.y;
	mul.lo.s32 	%r34, %r30, %r33;
	shl.b32 	%r67, %r34, 4;
	add.s32 	%r6, %r67, %r30;
	setp.lt.s32 	%p1, %r30, 1;
	mov.f32 	%f161, 0f00000000;
	@%p1 bra 	$L__BB2_6;
	shl.b32 	%r62, %r1, 4;
	mul.lo.s32 	%r8, %r30, %r4;
	shl.b32 	%r35, %r4, 6;
	mov.u32 	%r36, _ZZ10cuMultOptiPfS_S_iiiE6aBlock;
	add.s32 	%r9, %r36, %r35;
	shl.b32 	%r37, %r2, 2;
	add.s32 	%r10, %r9, %r37;
	mul.lo.s32 	%r11, %r31, %r4;
	mov.u32 	%r38, _ZZ10cuMultOptiPfS_S_iiiE6bBlock;
	add.s32 	%r13, %r38, %r37;
	add.s32 	%r12, %r13, %r35;
	add.s32 	%r14, %r67, 16;
	max.s32 	%r39, %r6, %r14;
	not.b32 	%r40, %r67;
	add.s32 	%r15, %r39, %r40;
	and.b32  	%r41, %r15, 16;
	setp.ne.s32 	%p2, %r41, 0;
	mov.f32 	%f161, 0f00000000;
	@%p2 bra 	$L__BB2_3;
	add.s32 	%r42, %r8, %r2;
	add.s32 	%r43, %r42, %r67;
	mul.wide.s32 	%rd6, %r43, 4;
	add.s64 	%rd7, %rd2, %rd6;
	ld.global.f32 	%f10, [%rd7];
	st.shared.f32 	[%r10], %f10;
	add.s32 	%r44, %r11, %r2;
	add.s32 	%r45, %r44, %r62;
	mul.wide.s32 	%rd8, %r45, 4;
	add.s64 	%rd9, %rd1, %rd8;
	ld.global.f32 	%f11, [%rd9];
	st.shared.f32 	[%r12], %f11;
	bar.sync 	0;
	ld.shared.f32 	%f12, [%r9];
	ld.shared.f32 	%f13, [%r13];
	fma.rn.f32 	%f14, %f12, %f13, 0f00000000;
	ld.shared.f32 	%f15, [%r9+4];
	ld.shared.f32 	%f16, [%r13+64];
	fma.rn.f32 	%f17, %f15, %f16, %f14;
	ld.shared.f32 	%f18, [%r9+8];
	ld.shared.f32 	%f19, [%r13+128];
	fma.rn.f32 	%f20, %f18, %f19, %f17;
	ld.shared.f32 	%f21, [%r9+12];
	ld.shared.f32 	%f22, [%r13+192];
	fma.rn.f32 	%f23, %f21, %f22, %f20;
	ld.shared.f32 	%f24, [%r9+16];
	ld.shared.f32 	%f25, [%r13+256];
	fma.rn.f32 	%f26, %f24, %f25, %f23;
	ld.shared.f32 	%f27, [%r9+20];
	ld.shared.f32 	%f28, [%r13+320];
	fma.rn.f32 	%f29, %f27, %f28, %f26;
	ld.shared.f32 	%f30, [%r9+24];
	ld.shared.f32 	%f31, [%r13+384];
	fma.rn.f32 	%f32, %f30, %f31, %f29;
	ld.shared.f32 	%f33, [%r9+28];
	ld.shared.f32 	%f34, [%r13+448];
	fma.rn.f32 	%f35, %f33, %f34, %f32;
	ld.shared.f32 	%f36, [%r9+32];
	ld.shared.f32 	%f37, [%r13+512];
	fma.rn.f32 	%f38, %f36, %f37, %f35;
	ld.shared.f32 	%f39, [%r9+36];
	ld.shared.f32 	%f40, [%r13+576];
	fma.rn.f32 	%f41, %f39, %f40, %f38;
	ld.shared.f32 	%f42, [%r9+40];
	ld.shared.f32 	%f43, [%r13+640];
	fma.rn.f32 	%f44, %f42, %f43, %f41;
	ld.shared.f32 	%f45, [%r9+44];
	ld.shared.f32 	%f46, [%r13+704];
	fma.rn.f32 	%f47, %f45, %f46, %f44;
	ld.shared.f32 	%f48, [%r9+48];
	ld.shared.f32 	%f49, [%r13+768];
	fma.rn.f32 	%f50, %f48, %f49, %f47;
	ld.shared.f32 	%f51, [%r9+52];
	ld.shared.f32 	%f52, [%r13+832];
	fma.rn.f32 	%f53, %f51, %f52, %f50;
	ld.shared.f32 	%f54, [%r9+56];
	ld.shared.f32 	%f55, [%r13+896];
	fma.rn.f32 	%f56, %f54, %f55, %f53;
	ld.shared.f32 	%f57, [%r9+60];
	ld.shared.f32 	%f58, [%r13+960];
	fma.rn.f32 	%f161, %f57, %f58, %f56;
	shl.b32 	%r46, %r31, 4;
	add.s32 	%r62, %r62, %r46;
	mov.u32 	%r67, %r14;
$L__BB2_3:
	setp.lt.u32 	%p3, %r15, 16;
	@%p3 bra 	$L__BB2_6;
	add.s32 	%r47, %r2, %r62;
	add.s32 	%r48, %r4, 16;
	mad.lo.s32 	%r66, %r31, %r48, %r47;
	add.s32 	%r65, %r47, %r11;
	add.s32 	%r49, %r2, %r67;
	add.s32 	%r64, %r49, %r8;
$L__BB2_5:
	ld.param.u64 	%rd20, [_Z10cuMultOptiPfS_S_iii_param_0];
	mul.wide.s32 	%rd10, %r64, 4;
	cvta.to.global.u64 	%rd11, %rd20;
	add.s64 	%rd12, %rd11, %rd10;
	ld.global.f32 	%f59, [%rd12];
	st.shared.f32 	[%r10], %f59;
	mul.wide.s32 	%rd13, %r65, 4;
	add.s64 	%rd14, %rd1, %rd13;
	ld.global.f32 	%f60, [%rd14];
	st.shared.f32 	[%r12], %f60;
	bar.sync 	0;
	ld.shared.f32 	%f61, [%r9];
	ld.shared.f32 	%f62, [%r13];
	fma.rn.f32 	%f63, %f61, %f62, %f161;
	ld.shared.f32 	%f64, [%r9+4];
	ld.shared.f32 	%f65, [%r13+64];
	fma.rn.f32 	%f66, %f64, %f65, %f63;
	ld.shared.f32 	%f67, [%r9+8];
	ld.shared.f32 	%f68, [%r13+128];
	fma.rn.f32 	%f69, %f67, %f68, %f66;
	ld.shared.f32 	%f70, [%r9+12];
	ld.shared.f32 	%f71, [%r13+192];
	fma.rn.f32 	%f72, %f70, %f71, %f69;
	ld.shared.f32 	%f73, [%r9+16];
	ld.shared.f32 	%f74, [%r13+256];
	fma.rn.f32 	%f75, %f73, %f74, %f72;
	ld.shared.f32 	%f76, [%r9+20];
	ld.shared.f32 	%f77, [%r13+320];
	fma.rn.f32 	%f78, %f76, %f77, %f75;
	ld.shared.f32 	%f79, [%r9+24];
	ld.shared.f32 	%f80, [%r13+384];
	fma.rn.f32 	%f81, %f79, %f80, %f78;
	ld.shared.f32 	%f82, [%r9+28];
	ld.shared.f32 	%f83, [%r13+448];
	fma.rn.f32 	%f84, %f82, %f83, %f81;
	ld.shared.f32 	%f85, [%r9+32];
	ld.shared.f32 	%f86, [%r13+512];
	fma.rn.f32 	%f87, %f85, %f86, %f84;
	ld.shared.f32 	%f88, [%r9+36];
	ld.shared.f32 	%f89, [%r13+576];
	fma.rn.f32 	%f90, %f88, %f89, %f87;
	ld.shared.f32 	%f91, [%r9+40];
	ld.shared.f32 	%f92, [%r13+640];
	fma.rn.f32 	%f93, %f91, %f92, %f90;
	ld.shared.f32 	%f94, [%r9+44];
	ld.shared.f32 	%f95, [%r13+704];
	fma.rn.f32 	%f96, %f94, %f95, %f93;
	ld.shared.f32 	%f97, [%r9+48];
	ld.shared.f32 	%f98, [%r13+768];
	fma.rn.f32 	%f99, %f97, %f98, %f96;
	ld.shared.f32 	%f100, [%r9+52];
	ld.shared.f32 	%f101, [%r13+832];
	fma.rn.f32 	%f102, %f100, %f101, %f99;
	ld.shared.f32 	%f103, [%r9+56];
	ld.shared.f32 	%f104, [%r13+896];
	fma.rn.f32 	%f105, %f103, %f104, %f102;
	ld.shared.f32 	%f106, [%r9+60];
	ld.shared.f32 	%f107, [%r13+960];
	fma.rn.f32 	%f108, %f106, %f107, %f105;
	ld.global.f32 	%f109, [%rd12+64];
	st.shared.f32 	[%r10], %f109;
	mul.wide.s32 	%rd15, %r66, 4;
	add.s64 	%rd16, %rd1, %rd15;
	ld.global.f32 	%f110, [%rd16];
	st.shared.f32 	[%r12], %f110;
	bar.sync 	0;
	ld.shared.f32 	%f111, [%r9];
	ld.shared.f32 	%f112, [%r13];
	fma.rn.f32 	%f113, %f111, %f112, %f108;
	ld.shared.f32 	%f114, [%r9+4];
	ld.shared.f32 	%f115, [%r13+64];
	fma.rn.f32 	%f116, %f114, %f115, %f113;
	ld.shared.f32 	%f117, [%r9+8];
	ld.shared.f32 	%f118, [%r13+128];
	fma.rn.f32 	%f119, %f117, %f118, %f116;
	ld.shared.f32 	%f120, [%r9+12];
	ld.shared.f32 	%f121, [%r13+192];
	fma.rn.f32 	%f122, %f120, %f121, %f119;
	ld.shared.f32 	%f123, [%r9+16];
	ld.shared.f32 	%f124, [%r13+256];
	fma.rn.f32 	%f125, %f123, %f124, %f122;
	ld.shared.f32 	%f126, [%r9+20];
	ld.shared.f32 	%f127, [%r13+320];
	fma.rn.f32 	%f128, %f126, %f127, %f125;
	ld.shared.f32 	%f129, [%r9+24];
	ld.shared.f32 	%f130, [%r13+384];
	fma.rn.f32 	%f131, %f129, %f130, %f128;
	ld.shared.f32 	%f132, [%r9+28];
	ld.shared.f32 	%f133, [%r13+448];
	fma.rn.f32 	%f134, %f132, %f133, %f131;
	ld.shared.f32 	%f135, [%r9+32];
	ld.shared.f32 	%f136, [%r13+512];
	fma.rn.f32 	%f137, %f135, %f136, %f134;
	ld.shared.f32 	%f138, [%r9+36];
	ld.shared.f32 	%f139, [%r13+576];
	fma.rn.f32 	%f140, %f138, %f139, %f137;
	ld.shared.f32 	%f141, [%r9+40];
	ld.shared.f32 	%f142, [%r13+640];
	fma.rn.f32 	%f143, %f141, %f142, %f140;
	ld.shared.f32 	%f144, [%r9+44];
	ld.shared.f32 	%f145, [%r13+704];
	fma.rn.f32 	%f146, %f144, %f145, %f143;
	ld.shared.f32 	%f147, [%r9+48];
	ld.shared.f32 	%f148, [%r13+768];
	fma.rn.f32 	%f149, %f147, %f148, %f146;
	ld.shared.f32 	%f150, [%r9+52];
	ld.shared.f32 	%f151, [%r13+832];
	fma.rn.f32 	%f152, %f150, %f151, %f149;
	ld.shared.f32 	%f153, [%r9+56];
	ld.shared.f32 	%f154, [%r13+896];
	fma.rn.f32 	%f155, %f153, %f154, %f152;
	ld.shared.f32 	%f156, [%r9+60];
	ld.shared.f32 	%f157, [%r13+960];
	fma.rn.f32 	%f161, %f156, %f157, %f155;
	add.s32 	%r67, %r67, 32;
	shl.b32 	%r56, %r31, 5;
	add.s32 	%r66, %r66, %r56;
	add.s32 	%r65, %r65, %r56;
	add.s32 	%r64, %r64, 32;
	setp.lt.s32 	%p4, %r67, %r6;
	@%p4 bra 	$L__BB2_5;
$L__BB2_6:
	ld.param.u64 	%rd21, [_Z10cuMultOptiPfS_S_iii_param_2];
	cvta.to.global.u64 	%rd17, %rd21;
	add.s32 	%r57, %r3, %r4;
	mov.u32 	%r58, %ntid.x;
	mad.lo.s32 	%r60, %r58, %r1, %r2;
	mad.lo.s32 	%r61, %r31, %r57, %r60;
	mul.wide.s32 	%rd18, %r61, 4;
	add.s64 	%rd19, %rd17, %rd18;
	st.global.f32 	[%rd19], %f161;
	ret;

}


// ===== COMPILED SASS (sm_100) =====

	.target	sm_100

	.elftype	@"ET_EXEC"


//--------------------- .note.nv.tkinfo           --------------------------
	.section	.note.nv.tkinfo,"",@"SHT_NOTE"
	.sectionflags	@"SHF_NOTE_NV_TKINFO"
	.tkinfo
        /*0018*/ 	.word	0x00000002
        /*0030*/ 	.string	""
        /*0030*/ 	.string	"ptxas"
        /*0030*/ 	.string	"Cuda compilation tools, release 13.0, V13.0.88"
        /*0030*/ 	.string	"Build cuda_13.0.r13.0/compiler.36424714_0"
        /*0030*/ 	.string	"-arch sm_100 -m 64 "



//--------------------- .note.nv.cuinfo           --------------------------
	.section	.note.nv.cuinfo,"",@"SHT_NOTE"
	.sectionflags	@"SHF_NOTE_NV_CUINFO"
        /*0018*/ 	.short	0x0002
        /*001a*/ 	.short	0x0064
        /*001c*/ 	.short	0x0082
	.zero		2


//--------------------- .nv.info                  --------------------------
	.section	.nv.info,"",@"SHT_CUDA_INFO"
	.align	4


	//----- nvinfo : EIATTR_REGCOUNT
	.align		4
        /*0000*/ 	.byte	0x04, 0x2f
        /*0002*/ 	.short	(.L_1 - .L_0)
	.align		4
.L_0:
        /*0004*/ 	.word	index@(_Z5cuAddPiS_S_i)
        /*0008*/ 	.word	0x0000000c


	//----- nvinfo : EIATTR_FRAME_SIZE
	.align		4
.L_1:
        /*000c*/ 	.byte	0x04, 0x11
        /*000e*/ 	.short	(.L_3 - .L_2)
	.align		4
.L_2:
        /*0010*/ 	.word	index@(_Z5cuAddPiS_S_i)
        /*0014*/ 	.word	0x00000000


	//----- nvinfo : EIATTR_REGCOUNT
	.align		4
.L_3:
        /*0018*/ 	.byte	0x04, 0x2f
        /*001a*/ 	.short	(.L_5 - .L_4)
	.align		4
.L_4:
        /*001c*/ 	.word	index@(_Z6cuMultPfS_S_iii)
        /*0020*/ 	.word	0x00000020


	//----- nvinfo : EIATTR_FRAME_SIZE
	.align		4
.L_5:
        /*0024*/ 	.byte	0x04, 0x11
        /*0026*/ 	.short	(.L_7 - .L_6)
	.align		4
.L_6:
        /*0028*/ 	.word	index@(_Z6cuMultPfS_S_iii)
        /*002c*/ 	.word	0x00000000


	//----- nvinfo : EIATTR_REGCOUNT
	.align		4
.L_7:
        /*0030*/ 	.byte	0x04, 0x2f
        /*0032*/ 	.short	(.L_9 - .L_8)
	.align		4
.L_8:
        /*0034*/ 	.word	index@(_Z10cuMultOptiPfS_S_iii)
        /*0038*/ 	.word	0x00000020


	//----- nvinfo : EIATTR_FRAME_SIZE
	.align		4
.L_9:
        /*003c*/ 	.byte	0x04, 0x11
        /*003e*/ 	.short	(.L_11 - .L_10)
	.align		4
.L_10:
        /*0040*/ 	.word	index@(_Z10cuMultOptiPfS_S_iii)
        /*0044*/ 	.word	0x00000000


	//----- nvinfo : EIATTR_MIN_STACK_SIZE
	.align		4
.L_11:
        /*0048*/ 	.byte	0x04, 0x12
        /*004a*/ 	.short	(.L_13 - .L_12)
	.align		4
.L_12:
        /*004c*/ 	.word	index@(_Z10cuMultOptiPfS_S_iii)
        /*0050*/ 	.word	0x00000000


	//----- nvinfo : EIATTR_MIN_STACK_SIZE
	.align		4
.L_13:
        /*0054*/ 	.byte	0x04, 0x12
        /*0056*/ 	.short	(.L_15 - .L_14)
	.align		4
.L_14:
        /*0058*/ 	.word	index@(_Z6cuMultPfS_S_iii)
        /*005c*/ 	.word	0x00000000


	//----- nvinfo : EIATTR_MIN_STACK_SIZE
	.align		4
.L_15:
        /*0060*/ 	.byte	0x04, 0x12
        /*0062*/ 	.short	(.L_17 - .L_16)
	.align		4
.L_16:
        /*0064*/ 	.word	index@(_Z5cuAddPiS_S_i)
        /*0068*/ 	.word	0x00000000
.L_17:


//--------------------- .nv.compat                --------------------------
	.section	.nv.compat,"",@"SHT_CUDA_COMPAT_INFO"
	.align	4
        /*0000*/ 	.byte	0x02, 0x09, 0x00, 0x00, 0x02, 0x02, 0x01, 0x00, 0x02, 0x05, 0x05, 0x00, 0x03, 0x07, 0x01, 0x01
        /*0010*/ 	.byte	0x02, 0x03, 0x00, 0x00, 0x02, 0x06, 0x01, 0x00, 0x04, 0x0b, 0x08, 0x00, 0x09, 0x00, 0x00, 0x00
        /*0020*/ 	.byte	0x00, 0x00, 0x00, 0x00


//--------------------- .nv.info._Z10cuMultOptiPfS_S_iii --------------------------
	.section	.nv.info._Z10cuMultOptiPfS_S_iii,"",@"SHT_CUDA_INFO"
	.sectionflags	@""
	.align	4


	//----- nvinfo : EIATTR_CUDA_API_VERSION
	.align		4
        /*0000*/ 	.byte	0x04, 0x37
        /*0002*/ 	.short	(.L_19 - .L_18)
.L_18:
        /*0004*/ 	.word	0x00000082


	//----- nvinfo : EIATTR_KPARAM_INFO
	.align		4
.L_19:
        /*0008*/ 	.byte	0x04, 0x17
        /*000a*/ 	.short	(.L_21 - .L_20)
.L_20:
        /*000c*/ 	.word	0x00000000
        /*0010*/ 	.short	0x0005
        /*0012*/ 	.short	0x0020
        /*0014*/ 	.byte	0x00, 0xf0, 0x11, 0x00


	//----- nvinfo : EIATTR_KPARAM_INFO
	.align		4
.L_21:
        /*0018*/ 	.byte	0x04, 0x17
        /*001a*/ 	.short	(.L_23 - .L_22)
.L_22:
        /*001c*/ 	.word	0x00000000
        /*0020*/ 	.short	0x0004
        /*0022*/ 	.short	0x001c
        /*0024*/ 	.byte	0x00, 0xf0, 0x11, 0x00


	//----- nvinfo : EIATTR_KPARAM_INFO
	.align		4
.L_23:
        /*0028*/ 	.byte	0x04, 0x17
        /*002a*/ 	.short	(.L_25 - .L_24)
.L_24:
        /*002c*/ 	.word	0x00000000
        /*0030*/ 	.short	0x0003
        /*0032*/ 	.short	0x0018
        /*0034*/ 	.byte	0x00, 0xf0, 0x11, 0x00


	//----- nvinfo : EIATTR_KPARAM_INFO
	.align		4
.L_25:
        /*0038*/ 	.byte	0x04, 0x17
        /*003a*/ 	.short	(.L_27 - .L_26)
.L_26:
        /*003c*/ 	.word	0x00000000
        /*0040*/ 	.short	0x0002
        /*0042*/ 	.short	0x0010
        /*0044*/ 	.byte	0x00, 0xf5, 0x21, 0x00


	//----- nvinfo : EIATTR_KPARAM_INFO
	.align		4
.L_27:
        /*0048*/ 	.byte	0x04, 0x17
        /*004a*/ 	.short	(.L_29 - .L_28)
.L_28:
        /*004c*/ 	.word	0x00000000
        /*0050*/ 	.short	0x0001
        /*0052*/ 	.short	0x0008
        /*0054*/ 	.byte	0x00, 0xf5, 0x21, 0x00


	//----- nvinfo : EIATTR_KPARAM_INFO
	.align		4
.L_29:
        /*0058*/ 	.byte	0x04, 0x17
        /*005a*/ 	.short	(.L_31 - .L_30)
.L_30:
        /*005c*/ 	.word	0x00000000
        /*0060*/ 	.short	0x0000
        /*0062*/ 	.short	0x0000
        /*0064*/ 	.byte	0x00, 0xf5, 0x21, 0x00


	//----- nvinfo : EIATTR_SPARSE_MMA_MASK
	.align		4
.L_31:
        /*0068*/ 	.byte	0x03, 0x50
        /*006a*/ 	.short	0x0000


	//----- nvinfo : EIATTR_MAXREG_COUNT
	.align		4
        /*006c*/ 	.byte	0x03, 0x1b
        /*006e*/ 	.short	0x00ff


	//----- nvinfo : EIATTR_NUM_BARRIERS
	.align		4
        /*0070*/ 	.byte	0x02, 0x4c
        /*0072*/ 	.byte	0x01
	.zero		1


	//----- nvinfo : EIATTR_MERCURY_ISA_VERSION
	.align		4
        /*0074*/ 	.byte	0x03, 0x5f
        /*0076*/ 	.short	0x0101


	//----- nvinfo : EIATTR_VRC_CTA_INIT_COUNT
	.align		4
        /*0078*/ 	.byte	0x02, 0x4a
	.zero		1
	.zero		1


	//----- nvinfo : EIATTR_EXIT_INSTR_OFFSETS
	.align		4
        /*007c*/ 	.byte	0x04, 0x1c
        /*007e*/ 	.short	(.L_33 - .L_32)


	//   ....[0]....
.L_32:
        /*0080*/ 	.word	0x00000c30


	//----- nvinfo : EIATTR_CBANK_PARAM_SIZE
	.align		4
.L_33:
        /*0084*/ 	.byte	0x03, 0x19
        /*0086*/ 	.short	0x0024


	//----- nvinfo : EIATTR_PARAM_CBANK
	.align		4
        /*0088*/ 	.byte	0x04, 0x0a
        /*008a*/ 	.short	(.L_35 - .L_34)
	.align		4
.L_34:
        /*008c*/ 	.word	index@(.nv.constant0._Z10cuMultOptiPfS_S_iii)
        /*0090*/ 	.short	0x0380
        /*0092*/ 	.short	0x0024


	//----- nvinfo : EIATTR_SW_WAR
	.align		4
.L_35:
        /*0094*/ 	.byte	0x04, 0x36
        /*0096*/ 	.short	(.L_37 - .L_36)
.L_36:
        /*0098*/ 	.word	0x00000008
.L_37:


//--------------------- .nv.info._Z6cuMultPfS_S_iii --------------------------
	.section	.nv.info._Z6cuMultPfS_S_iii,"",@"SHT_CUDA_INFO"
	.sectionflags	@""
	.align	4


	//----- nvinfo : EIATTR_CUDA_API_VERSION
	.align		4
        /*0000*/ 	.byte	0x04, 0x37
        /*0002*/ 	.short	(.L_39 - .L_38)
.L_38:
        /*0004*/ 	.word	0x00000082


	//----- nvinfo : EIATTR_KPARAM_INFO
	.align		4
.L_39:
        /*0008*/ 	.byte	0x04, 0x17
        /*000a*/ 	.short	(.L_41 - .L_40)
.L_40:
        /*000c*/ 	.word	0x00000000
        /*0010*/ 	.short	0x0005
        /*0012*/ 	.short	0x0020
        /*0014*/ 	.byte	0x00, 0xf0, 0x11, 0x00


	//----- nvinfo : EIATTR_KPARAM_INFO
	.align		4
.L_41:
        /*0018*/ 	.byte	0x04, 0x17
        /*001a*/ 	.short	(.L_43 - .L_42)
.L_42:
        /*001c*/ 	.word	0x00000000
        /*0020*/ 	.short	0x0004
        /*0022*/ 	.short	0x001c
        /*0024*/ 	.byte	0x00, 0xf0, 0x11, 0x00


	//----- nvinfo : EIATTR_KPARAM_INFO
	.align		4
.L_43:
        /*0028*/ 	.byte	0x04, 0x17
        /*002a*/ 	.short	(.L_45 - .L_44)
.L_44:
        /*002c*/ 	.word	0x00000000
        /*0030*/ 	.short	0x0003
        /*0032*/ 	.short	0x0018
        /*0034*/ 	.byte	0x00, 0xf0, 0x11, 0x00


	//----- nvinfo : EIATTR_KPARAM_INFO
	.align		4
.L_45:
        /*0038*/ 	.byte	0x04, 0x17
        /*003a*/ 	.short	(.L_47 - .L_46)
.L_46:
        /*003c*/ 	.word	0x00000000
        /*0040*/ 	.short	0x0002
        /*0042*/ 	.short	0x0010
        /*0044*/ 	.byte	0x00, 0xf5, 0x21, 0x00


	//----- nvinfo : EIATTR_KPARAM_INFO
	.align		4
.L_47:
        /*0048*/ 	.byte	0x04, 0x17
        /*004a*/ 	.short	(.L_49 - .L_48)
.L_48:
        /*004c*/ 	.word	0x00000000
        /*0050*/ 	.short	0x0001
        /*0052*/ 	.short	0x0008
        /*0054*/ 	.byte	0x00, 0xf5, 0x21, 0x00


	//----- nvinfo : EIATTR_KPARAM_INFO
	.align		4
.L_49:
        /*0058*/ 	.byte	0x04, 0x17
        /*005a*/ 	.short	(.L_51 - .L_50)
.L_50:
        /*005c*/ 	.word	0x00000000
        /*0060*/ 	.short	0x0000
        /*0062*/ 	.short	0x0000
        /*0064*/ 	.byte	0x00, 0xf5, 0x21, 0x00


	//----- nvinfo : EIATTR_SPARSE_MMA_MASK
	.align		4
.L_51:
        /*0068*/ 	.byte	0x03, 0x50
        /*006a*/ 	.short	0x0000


	//----- nvinfo : EIATTR_MAXREG_COUNT
	.align		4
        /*006c*/ 	.byte	0x03, 0x1b
        /*006e*/ 	.short	0x00ff


	//----- nvinfo : EIATTR_MERCURY_ISA_VERSION
	.align		4
        /*0070*/ 	.byte	0x03, 0x5f
        /*0072*/ 	.short	0x0101


	//----- nvinfo : EIATTR_VRC_CTA_INIT_COUNT
	.align		4
        /*0074*/ 	.byte	0x02, 0x4a
	.zero		1
	.zero		1


	//----- nvinfo : EIATTR_EXIT_INSTR_OFFSETS
	.align		4
        /*0078*/ 	.byte	0x04, 0x1c
        /*007a*/ 	.short	(.L_53 - .L_52)


	//   ....[0]....
.L_52:
        /*007c*/ 	.word	0x000000d0


	//   ....[1]....
        /*0080*/ 	.word	0x000008f0


	//----- nvinfo : EIATTR_CBANK_PARAM_SIZE
	.align		4
.L_53:
        /*0084*/ 	.byte	0x03, 0x19
        /*0086*/ 	.short	0x0024


	//----- nvinfo : EIATTR_PARAM_CBANK
	.align		4
        /*0088*/ 	.byte	0x04, 0x0a
        /*008a*/ 	.short	(.L_55 - .L_54)
	.align		4
.L_54:
        /*008c*/ 	.word	index@(.nv.constant0._Z6cuMultPfS_S_iii)
        /*0090*/ 	.short	0x0380
        /*0092*/ 	.short	0x0024


	//----- nvinfo : EIATTR_SW_WAR
	.align		4
.L_55:
        /*0094*/ 	.byte	0x04, 0x36
        /*0096*/ 	.short	(.L_57 - .L_56)
.L_56:
        /*0098*/ 	.word	0x00000008
.L_57:


//--------------------- .nv.info._Z5cuAddPiS_S_i  --------------------------
	.section	.nv.info._Z5cuAddPiS_S_i,"",@"SHT_CUDA_INFO"
	.sectionflags	@""
	.align	4


	//----- nvinfo : EIATTR_CUDA_API_VERSION
	.align		4
        /*0000*/ 	.byte	0x04, 0x37
        /*0002*/ 	.short	(.L_59 - .L_58)
.L_58:
        /*0004*/ 	.word	0x00000082


	//----- nvinfo : EIATTR_KPARAM_INFO
	.align		4
.L_59:
        /*0008*/ 	.byte	0x04, 0x17
        /*000a*/ 	.short	(.L_61 - .L_60)
.L_60:
        /*000c*/ 	.word	0x00000000
        /*0010*/ 	.short	0x0003
        /*0012*/ 	.short	0x0018
        /*0014*/ 	.byte	0x00, 0xf0, 0x11, 0x00


	//----- nvinfo : EIATTR_KPARAM_INFO
	.align		4
.L_61:
        /*0018*/ 	.byte	0x04, 0x17
        /*001a*/ 	.short	(.L_63 - .L_62)
.L_62:
        /*001c*/ 	.word	0x00000000
        /*0020*/ 	.short	0x0002
        /*0022*/ 	.short	0x0010
        /*0024*/ 	.byte	0x00, 0xf5, 0x21, 0x00


	//----- nvinfo : EIATTR_KPARAM_INFO
	.align		4
.L_63:
        /*0028*/ 	.byte	0x04, 0x17
        /*002a*/ 	.short	(.L_65 - .L_64)
.L_64:
        /*002c*/ 	.word	0x00000000
        /*0030*/ 	.short	0x0001
        /*0032*/ 	.short	0x0008
        /*0034*/ 	.byte	0x00, 0xf5, 0x21, 0x00


	//----- nvinfo : EIATTR_KPARAM_INFO
	.align		4
.L_65:
        /*0038*/ 	.byte	0x04, 0x17
        /*003a*/ 	.short	(.L_67 - .L_66)
.L_66:
        /*003c*/ 	.word	0x00000000
        /*0040*/ 	.short	0x0000
        /*0042*/ 	.short	0x0000
        /*0044*/ 	.byte	0x00, 0xf5, 0x21, 0x00


	//----- nvinfo : EIATTR_SPARSE_MMA_MASK
	.align		4
.L_67:
        /*0048*/ 	.byte	0x03, 0x50
        /*004a*/ 	.short	0x0000


	//----- nvinfo : EIATTR_MAXREG_COUNT
	.align		4
        /*004c*/ 	.byte	0x03, 0x1b
        /*004e*/ 	.short	0x00ff


	//----- nvinfo : EIATTR_MERCURY_ISA_VERSION
	.align		4
        /*0050*/ 	.byte	0x03, 0x5f
        /*0052*/ 	.short	0x0101


	//----- nvinfo : EIATTR_VRC_CTA_INIT_COUNT
	.align		4
        /*0054*/ 	.byte	0x02, 0x4a
	.zero		1
	.zero		1


	//----- nvinfo : EIATTR_EXIT_INSTR_OFFSETS
	.align		4
        /*0058*/ 	.byte	0x04, 0x1c
        /*005a*/ 	.short	(.L_69 - .L_68)


	//   ....[0]....
.L_68:
        /*005c*/ 	.word	0x00000070


	//   ....[1]....
        /*0060*/ 	.word	0x00000130


	//----- nvinfo : EIATTR_CBANK_PARAM_SIZE
	.align		4
.L_69:
        /*0064*/ 	.byte	0x03, 0x19
        /*0066*/ 	.short	0x001c


	//----- nvinfo : EIATTR_PARAM_CBANK
	.align		4
        /*0068*/ 	.byte	0x04, 0x0a
        /*006a*/ 	.short	(.L_71 - .L_70)
	.align		4
.L_70:
        /*006c*/ 	.word	index@(.nv.constant0._Z5cuAddPiS_S_i)
        /*0070*/ 	.short	0x0380
        /*0072*/ 	.short	0x001c


	//----- nvinfo : EIATTR_SW_WAR
	.align		4
.L_71:
        /*0074*/ 	.byte	0x04, 0x36
        /*0076*/ 	.short	(.L_73 - .L_72)
.L_72:
        /*0078*/ 	.word	0x00000008
.L_73:


//--------------------- .nv.callgraph             --------------------------
	.section	.nv.callgraph,"",@"SHT_CUDA_CALLGRAPH"
	.align	4
	.sectionentsize	8
	.align		4
        /*0000*/ 	.word	0x00000000
	.align		4
        /*0004*/ 	.word	0xffffffff
	.align		4
        /*0008*/ 	.word	0x00000000
	.align		4
        /*000c*/ 	.word	0xfffffffe
	.align		4
        /*0010*/ 	.word	0x00000000
	.align		4
        /*0014*/ 	.word	0xfffffffd
	.align		4
        /*0018*/ 	.word	0x00000000
	.align		4
        /*001c*/ 	.word	0xfffffffc


//--------------------- .text._Z10cuMultOptiPfS_S_iii --------------------------
	.section	.text._Z10cuMultOptiPfS_S_iii,"ax",@progbits
	.align	128
        .global         _Z10cuMultOptiPfS_S_iii
        .type           _Z10cuMultOptiPfS_S_iii,@function
        .size           _Z10cuMultOptiPfS_S_iii,(.L_x_10 - _Z10cuMultOptiPfS_S_iii)
        .other          _Z10cuMultOptiPfS_S_iii,@"STO_CUDA_ENTRY STV_DEFAULT"
_Z10cuMultOptiPfS_S_iii:
.text._Z10cuMultOptiPfS_S_iii:
[----:B------:R-:W-:Y:S01]  /*0000*/  LDC R1, c[0x0][0x37c] ;  /* 0x0000df00ff017b82 */ /* 0x000fe20000000800 */
[----:B------:R-:W0:Y:S07]  /*0010*/  LDCU UR16, c[0x0][0x398] ;  /* 0x00007300ff1077ac */ /* 0x000e2e0008000800 */
[----:B------:R-:W1:Y:S01]  /*0020*/  S2UR UR5, SR_CTAID.Y ;  /* 0x00000000000579c3 */ /* 0x000e620000002600 */
[----:B------:R-:W2:Y:S01]  /*0030*/  S2R R0, SR_TID.X ;  /* 0x0000000000007919 */ /* 0x000ea20000002100 */
[----:B------:R-:W-:Y:S01]  /*0040*/  HFMA2 R29, -RZ, RZ, 0, 0 ;  /* 0x00000000ff1d7431 */ /* 0x000fe200000001ff */
[----:B------:R-:W1:Y:S01]  /*0050*/  LDCU UR4, c[0x0][0x364] ;  /* 0x00006c80ff0477ac */ /* 0x000e620008000800 */
[----:B------:R-:W3:Y:S01]  /*0060*/  S2R R3, SR_TID.Y ;  /* 0x0000000000037919 */ /* 0x000ee20000002200 */
[----:B------:R-:W4:Y:S03]  /*0070*/  LDCU.64 UR14, c[0x0][0x358] ;  /* 0x00006b00ff0e77ac */ /* 0x000f260008000a00 */
[----:B------:R-:W2:Y:S01]  /*0080*/  S2UR UR13, SR_CTAID.X ;  /* 0x00000000000d79c3 */ /* 0x000ea20000002500 */
[----:B0-----:R-:W-:-:S02]  /*0090*/  UISETP.GE.AND UP0, UPT, UR16, 0x1, UPT ;  /* 0x000000011000788c */ /* 0x001fc4000bf06270 */
[----:B-1----:R-:W-:-:S07]  /*00a0*/  UIMAD UR4, UR4, UR5, URZ ;  /* 0x00000005040472a4 */ /* 0x002fce000f8e02ff */
[----:B----4-:R-:W-:Y:S05]  /*00b0*/  BRA.U !UP0, `(.L_x_0) ;  /* 0x0000000908bc7547 */ /* 0x010fea000b800000 */
[----:B------:R-:W-:Y:S01]  /*00c0*/  UIMAD UR5, UR5, UR16, URZ ;  /* 0x00000010050572a4 */ /* 0x000fe2000f8e02ff */
[----:B------:R-:W0:Y:S01]  /*00d0*/  S2UR UR10, SR_CgaCtaId ;  /* 0x00000000000a79c3 */ /* 0x000e220000008800 */
[----:B------:R-:W-:Y:S01]  /*00e0*/  UMOV UR6, 0x400 ;  /* 0x0000040000067882 */ /* 0x000fe20000000000 */
[----:B------:R-:W-:Y:S01]  /*00f0*/  MOV R29, RZ ;  /* 0x000000ff001d7202 */ /* 0x000fe20000000f00 */
[----:B------:R-:W-:Y:S02]  /*0100*/  USHF.L.U32 UR5, UR5, 0x4, URZ ;  /* 0x0000000405057899 */ /* 0x000fe400080006ff */
[----:B------:R-:W-:Y:S02]  /*0110*/  UIADD3 UR7, UPT, UPT, UR6, 0x400, URZ ;  /* 0x0000040006077890 */ /* 0x000fe4000fffe0ff */
[----:B------:R-:W-:Y:S02]  /*0120*/  UIADD3 UR12, UPT, UPT, UR5, UR16, URZ ;  /* 0x00000010050c7290 */ /* 0x000fe4000fffe0ff */
[----:B------:R-:W-:-:S02]  /*0130*/  UIADD3 UR11, UPT, UPT, UR5, 0x10, URZ ;  /* 0x00000010050b7890 */ /* 0x000fc4000fffe0ff */
[----:B------:R-:W-:Y:S02]  /*0140*/  ULOP3.LUT UR9, URZ, UR5, URZ, 0x33, !UPT ;  /* 0x00000005ff097292 */ /* 0x000fe4000f8e33ff */
[----:B------:R-:W-:-:S04]  /*0150*/  UISETP.LT.AND UP0, UPT, UR12, UR11, UPT ;  /* 0x0000000b0c00728c */ /* 0x000fc8000bf01270 */
[----:B------:R-:W-:-:S04]  /*0160*/  USEL UR8, UR12, UR11, !UP0 ;  /* 0x0000000b0c087287 */ /* 0x000fc8000c000000 */
[----:B------:R-:W-:Y:S02]  /*0170*/  UIADD3 UR8, UPT, UPT, UR8, UR9, URZ ;  /* 0x0000000908087290 */ /* 0x000fe4000fffe0ff */
[----:B0-----:R-:W-:Y:S02]  /*0180*/  ULEA UR6, UR10, UR6, 0x18 ;  /* 0x000000060a067291 */ /* 0x001fe4000f8ec0ff */
[----:B------:R-:W-:Y:S02]  /*0190*/  ULOP3.LUT UP0, URZ, UR8, 0x10, URZ, 0xc0, !UPT ;  /* 0x0000001008ff7892 */ /* 0x000fe4000f80c0ff */
[----:B------:R-:W-:Y:S02]  /*01a0*/  ULEA UR7, UR10, UR7, 0x18 ;  /* 0x000000070a077291 */ /* 0x000fe4000f8ec0ff */
[----:B---3--:R-:W-:Y:S01]  /*01b0*/  LEA R19, R3, UR6, 0x6 ;  /* 0x0000000603137c11 */ /* 0x008fe2000f8e30ff */
[----:B------:R-:W-:Y:S02]  /*01c0*/  UISETP.GE.U32.AND UP1, UPT, UR8, 0x10, UPT ;  /* 0x000000100800788c */ /* 0x000fe4000bf26070 */
[----:B--2---:R-:W-:Y:S01]  /*01d0*/  USHF.L.U32 UR6, UR13, 0x4, URZ ;  /* 0x000000040d067899 */ /* 0x004fe200080006ff */
[----:B------:R-:W-:-:S02]  /*01e0*/  LEA R2, R0, UR7, 0x2 ;  /* 0x0000000700027c11 */ /* 0x000fc4000f8e10ff */
[----:B------:R-:W-:Y:S02]  /*01f0*/  LEA R17, R0, R19, 0x2 ;  /* 0x0000001300117211 */ /* 0x000fe400078e10ff */
[----:B------:R-:W-:Y:S01]  /*0200*/  LEA R16, R3, R2, 0x6 ;  /* 0x0000000203107211 */ /* 0x000fe200078e30ff */
[----:B------:R-:W-:Y:S06]  /*0210*/  BRA.U UP0, `(.L_x_1) ;  /* 0x0000000100d07547 */ /* 0x000fec000b800000 */
[----:B------:R-:W0:Y:S01]  /*0220*/  LDCU UR7, c[0x0][0x39c] ;  /* 0x00007380ff0777ac */ /* 0x000e220008000800 */
[----:B------:R-:W1:Y:S01]  /*0230*/  LDC.64 R8, c[0x0][0x380] ;  /* 0x0000e000ff087b82 */ /* 0x000e620000000a00 */
[----:B------:R-:W-:-:S05]  /*0240*/  IMAD R4, R3, UR16, R0 ;  /* 0x0000001003047c24 */ /* 0x000fca000f8e0200 */
[----:B------:R-:W-:Y:S02]  /*0250*/  IADD3 R5, PT, PT, R4, UR5, RZ ;  /* 0x0000000504057c10 */ /* 0x000fe4000fffe0ff */
[----:B------:R-:W2:Y:S01]  /*0260*/  LDC.64 R12, c[0x0][0x388] ;  /* 0x0000e200ff0c7b82 */ /* 0x000ea20000000a00 */
[----:B0-----:R-:W-:-:S05]  /*0270*/  IMAD R6, R3, UR7, R0 ;  /* 0x0000000703067c24 */ /* 0x001fca000f8e0200 */
[----:B------:R-:W-:Y:S01]  /*0280*/  IADD3 R7, PT, PT, R6, UR6, RZ ;  /* 0x0000000606077c10 */ /* 0x000fe2000fffe0ff */
[----:B-1----:R-:W-:-:S05]  /*0290*/  IMAD.WIDE R8, R5, 0x4, R8 ;  /* 0x0000000405087825 */ /* 0x002fca00078e0208 */
[----:B------:R-:W3:Y:S01]  /*02a0*/  LDG.E R14, desc[UR14][R8.64] ;  /* 0x0000000e080e7981 */ /* 0x000ee2000c1e1900 */
[----:B--2---:R-:W-:-:S06]  /*02b0*/  IMAD.WIDE R12, R7, 0x4, R12 ;  /* 0x00000004070c7825 */ /* 0x004fcc00078e020c */
[----:B------:R-:W2:Y:S01]  /*02c0*/  LDG.E R13, desc[UR14][R12.64] ;  /* 0x0000000e0c0d7981 */ /* 0x000ea2000c1e1900 */
[----:B------:R-:W-:Y:S01]  /*02d0*/  ULEA UR6, UR7, UR6, 0x4 ;  /* 0x0000000607067291 */ /* 0x000fe2000f8e20ff */
[----:B------:R-:W-:Y:S02]  /*02e0*/  UMOV UR5, UR11 ;  /* 0x0000000b00057c82 */ /* 0x000fe40008000000 */
[----:B---3--:R-:W-:Y:S04]  /*02f0*/  STS [R17], R14 ;  /* 0x0000000e11007388 */ /* 0x008fe80000000800 */
[----:B--2---:R-:W-:Y:S01]  /*0300*/  STS [R16], R13 ;  /* 0x0000000d10007388 */ /* 0x004fe20000000800 */
[----:B------:R-:W-:Y:S06]  /*0310*/  BAR.SYNC.DEFER_BLOCKING 0x0 ;  /* 0x0000000000007b1d */ /* 0x000fec0000010000 */
[----:B------:R-:W-:Y:S04]  /*0320*/  LDS R15, [R2] ;  /* 0x00000000020f7984 */ /* 0x000fe80000000800 */
[----:B------:R-:W0:Y:S04]  /*0330*/  LDS.128 R4, [R19] ;  /* 0x0000000013047984 */ /* 0x000e280000000c00 */
[----:B------:R-:W1:Y:S04]  /*0340*/  LDS R23, [R2+0x40] ;  /* 0x0000400002177984 */ /* 0x000e680000000800 */
[----:B------:R-:W2:Y:S04]  /*0350*/  LDS R20, [R2+0x80] ;  /* 0x0000800002147984 */ /* 0x000ea80000000800 */
[----:B------:R-:W3:Y:S04]  /*0360*/  LDS R24, [R2+0xc0] ;  /* 0x0000c00002187984 */ /* 0x000ee80000000800 */
[----:B------:R-:W-:Y:S04]  /*0370*/  LDS R27, [R2+0x100] ;  /* 0x00010000021b7984 */ /* 0x000fe80000000800 */
[----:B------:R-:W4:Y:S04]  /*0380*/  LDS.128 R8, [R19+0x10] ;  /* 0x0000100013087984 */ /* 0x000f280000000c00 */
[----:B------:R-:W5:Y:S04]  /*0390*/  LDS R22, [R2+0x140] ;  /* 0x0001400002167984 */ /* 0x000f680000000800 */
[----:B------:R-:W5:Y:S04]  /*03a0*/  LDS R21, [R2+0x180] ;  /* 0x0001800002157984 */ /* 0x000f680000000800 */
[----:B------:R-:W5:Y:S04]  /*03b0*/  LDS R18, [R2+0x1c0] ;  /* 0x0001c00002127984 */ /* 0x000f680000000800 */
[----:B------:R-:W-:Y:S01]  /*03c0*/  LDS R25, [R2+0x280] ;  /* 0x0002800002197984 */ /* 0x000fe20000000800 */
[----:B0-----:R-:W-:-:S03]  /*03d0*/  FFMA R4, R4, R15, RZ ;  /* 0x0000000f04047223 */ /* 0x001fc600000000ff */
[----:B------:R-:W-:Y:S01]  /*03e0*/  LDS.128 R12, [R19+0x20] ;  /* 0x00002000130c7984 */ /* 0x000fe20000000c00 */
[----:B-1----:R-:W-:-:S03]  /*03f0*/  FFMA R5, R23, R5, R4 ;  /* 0x0000000517057223 */ /* 0x002fc60000000004 */
[----:B------:R-:W0:Y:S01]  /*0400*/  LDS R23, [R2+0x200] ;  /* 0x0002000002177984 */ /* 0x000e220000000800 */
[----:B--2---:R-:W-:-:S03]  /*0410*/  FFMA R5, R20, R6, R5 ;  /* 0x0000000614057223 */ /* 0x004fc60000000005 */
[----:B------:R-:W1:Y:S01]  /*0420*/  LDS R20, [R2+0x240] ;  /* 0x0002400002147984 */ /* 0x000e620000000800 */
[----:B---3--:R-:W-:-:S04]  /*0430*/  FFMA R5, R24, R7, R5 ;  /* 0x0000000718057223 */ /* 0x008fc80000000005 */
[----:B----4-:R-:W-:Y:S02]  /*0440*/  FFMA R5, R8, R27, R5 ;  /* 0x0000001b08057223 */ /* 0x010fe40000000005 */
[----:B------:R-:W2:Y:S02]  /*0450*/  LDS R8, [R2+0x2c0] ;  /* 0x0002c00002087984 */ /* 0x000ea40000000800 */
[----:B-----5:R-:W-:Y:S02]  /*0460*/  FFMA R24, R22, R9, R5 ;  /* 0x0000000916187223 */ /* 0x020fe40000000005 */
[----:B------:R-:W-:Y:S04]  /*0470*/  LDS R9, [R2+0x300] ;  /* 0x0003000002097984 */ /* 0x000fe80000000800 */
[----:B------:R-:W3:Y:S01]  /*0480*/  LDS.128 R4, [R19+0x30] ;  /* 0x0000300013047984 */ /* 0x000ee20000000c00 */
[----:B------:R-:W-:-:S03]  /*0490*/  FFMA R27, R21, R10, R24 ;  /* 0x0000000a151b7223 */ /* 0x000fc60000000018 */
[----:B------:R-:W4:Y:S04]  /*04a0*/  LDS R22, [R2+0x340] ;  /* 0x0003400002167984 */ /* 0x000f280000000800 */
[----:B------:R-:W5:Y:S04]  /*04b0*/  LDS R21, [R2+0x380] ;  /* 0x0003800002157984 */ /* 0x000f680000000800 */
[----:B------:R-:W5:Y:S01]  /*04c0*/  LDS R10, [R2+0x3c0] ;  /* 0x0003c000020a7984 */ /* 0x000f620000000800 */
[----:B------:R-:W-:-:S04]  /*04d0*/  FFMA R11, R18, R11, R27 ;  /* 0x0000000b120b7223 */ /* 0x000fc8000000001b */
[----:B0-----:R-:W-:-:S04]  /*04e0*/  FFMA R11, R12, R23, R11 ;  /* 0x000000170c0b7223 */ /* 0x001fc8000000000b */
[----:B-1----:R-:W-:-:S04]  /*04f0*/  FFMA R20, R20, R13, R11 ;  /* 0x0000000d14147223 */ /* 0x002fc8000000000b */
[----:B------:R-:W-:-:S04]  /*0500*/  FFMA R25, R25, R14, R20 ;  /* 0x0000000e19197223 */ /* 0x000fc80000000014 */
[----:B--2---:R-:W-:-:S04]  /*0510*/  FFMA R15, R8, R15, R25 ;  /* 0x0000000f080f7223 */ /* 0x004fc80000000019 */
[----:B---3--:R-:W-:-:S04]  /*0520*/  FFMA R9, R4, R9, R15 ;  /* 0x0000000904097223 */ /* 0x008fc8000000000f */
[----:B----4-:R-:W-:-:S04]  /*0530*/  FFMA R22, R22, R5, R9 ;  /* 0x0000000516167223 */ /* 0x010fc80000000009 */
[----:B-----5:R-:W-:-:S04]  /*0540*/  FFMA R21, R21, R6, R22 ;  /* 0x0000000615157223 */ /* 0x020fc80000000016 */
[----:B------:R-:W-:-:S07]  /*0550*/  FFMA R29, R10, R7, R21 ;  /* 0x000000070a1d7223 */ /* 0x000fce0000000015 */
.L_x_1:
[----:B------:R-:W-:Y:S05]  /*0560*/  BRA.U !UP1, `(.L_x_0) ;  /* 0x0000000509907547 */ /* 0x000fea000b800000 */
[----:B------:R-:W0:Y:S01]  /*0570*/  LDC R12, c[0x0][0x39c] ;  /* 0x0000e700ff0c7b82 */ /* 0x000e220000000800 */
[C---:B------:R-:W-:Y:S02]  /*0580*/  IADD3 R15, PT, PT, R0.reuse, UR6, RZ ;  /* 0x00000006000f7c10 */ /* 0x040fe4000fffe0ff */
[----:B------:R-:W-:Y:S02]  /*0590*/  IADD3 R21, PT, PT, R3, 0x10, RZ ;  /* 0x0000001003157810 */ /* 0x000fe40007ffe0ff */
[----:B------:R-:W-:-:S03]  /*05a0*/  IADD3 R4, PT, PT, R0, UR5, RZ ;  /* 0x0000000500047c10 */ /* 0x000fc6000fffe0ff */
[----:B------:R-:W1:Y:S02]  /*05b0*/  LDC.64 R26, c[0x0][0x380] ;  /* 0x0000e000ff1a7b82 */ /* 0x000e640000000a00 */
[----:B------:R-:W-:-:S06]  /*05c0*/  IMAD R13, R3, UR16, R4 ;  /* 0x00000010030d7c24 */ /* 0x000fcc000f8e0204 */
[----:B------:R-:W2:Y:S01]  /*05d0*/  LDC.64 R24, c[0x0][0x388] ;  /* 0x0000e200ff187b82 */ /* 0x000ea20000000a00 */
[-CC-:B0-----:R-:W-:Y:S02]  /*05e0*/  IMAD R21, R21, R12.reuse, R15.reuse ;  /* 0x0000000c15157224 */ /* 0x181fe400078e020f */
[----:B------:R-:W-:-:S07]  /*05f0*/  IMAD R15, R3, R12, R15 ;  /* 0x0000000c030f7224 */ /* 0x000fce00078e020f */
.L_x_2:
[----:B-1----:R-:W-:-:S04]  /*0600*/  IMAD.WIDE R4, R13, 0x4, R26 ;  /* 0x000000040d047825 */ /* 0x002fc800078e021a */
[--C-:B--2---:R-:W-:Y:S01]  /*0610*/  IMAD.WIDE R6, R15, 0x4, R24.reuse ;  /* 0x000000040f067825 */ /* 0x104fe200078e0218 */
[----:B------:R-:W2:Y:S05]  /*0620*/  LDG.E R20, desc[UR14][R4.64] ;  /* 0x0000000e04147981 */ /* 0x000eaa000c1e1900 */
[----:B------:R-:W3:Y:S01]  /*0630*/  LDG.E R7, desc[UR14][R6.64] ;  /* 0x0000000e06077981 */ /* 0x000ee2000c1e1900 */
[----:B------:R-:W-:-:S03]  /*0640*/  IMAD.WIDE R22, R21, 0x4, R24 ;  /* 0x0000000415167825 */ /* 0x000fc600078e0218 */
[----:B--2---:R-:W-:Y:S04]  /*0650*/  STS [R17], R20 ;  /* 0x0000001411007388 */ /* 0x004fe80000000800 */
[----:B---3--:R-:W-:Y:S01]  /*0660*/  STS [R16], R7 ;  /* 0x0000000710007388 */ /* 0x008fe20000000800 */
[----:B------:R-:W-:Y:S06]  /*0670*/  BAR.SYNC.DEFER_BLOCKING 0x0 ;  /* 0x0000000000007b1d */ /* 0x000fec0000010000 */
[----:B------:R0:W2:Y:S04]  /*0680*/  LDG.E R14, desc[UR14][R4.64+0x40] ;  /* 0x0000400e040e7981 */ /* 0x0000a8000c1e1900 */
[----:B------:R1:W3:Y:S01]  /*0690*/  LDG.E R23, desc[UR14][R22.64] ;  /* 0x0000000e16177981 */ /* 0x0002e2000c1e1900 */
[----:B------:R-:W-:Y:S01]  /*06a0*/  UIADD3 UR5, UPT, UPT, UR5, 0x20, URZ ;  /* 0x0000002005057890 */ /* 0x000fe2000fffe0ff */
[----:B------:R-:W-:-:S02]  /*06b0*/  LEA R15, R12, R15, 0x5 ;  /* 0x0000000f0c0f7211 */ /* 0x000fc400078e28ff */
[----:B------:R-:W-:Y:S01]  /*06c0*/  LDS R28, [R2] ;  /* 0x00000000021c7984 */ /* 0x000fe20000000800 */
[----:B------:R-:W-:Y:S01]  /*06d0*/  UISETP.GE.AND UP0, UPT, UR5, UR12, UPT ;  /* 0x0000000c0500728c */ /* 0x000fe2000bf06270 */
[----:B------:R-:W-:Y:S02]  /*06e0*/  IADD3 R13, PT, PT, R13, 0x20, RZ ;  /* 0x000000200d0d7810 */ /* 0x000fe40007ffe0ff */
[----:B------:R-:W4:Y:S01]  /*06f0*/  LDS.128 R8, [R19] ;  /* 0x0000000013087984 */ /* 0x000f220000000c00 */
[----:B------:R-:W-:-:S03]  /*0700*/  LEA R21, R12, R21, 0x5 ;  /* 0x000000150c157211 */ /* 0x000fc600078e28ff */
[----:B------:R-:W5:Y:S04]  /*0710*/  LDS R6, [R2+0x40] ;  /* 0x0000400002067984 */ /* 0x000f680000000800 */
[----:B0-----:R-:W0:Y:S04]  /*0720*/  LDS R4, [R2+0x80] ;  /* 0x0000800002047984 */ /* 0x001e280000000800 */
[----:B------:R-:W1:Y:S01]  /*0730*/  LDS R18, [R2+0xc0] ;  /* 0x0000c00002127984 */ /* 0x000e620000000800 */
[----:B----4-:R-:W-:-:S03]  /*0740*/  FFMA R8, R8, R28, R29 ;  /* 0x0000001c08087223 */ /* 0x010fc6000000001d */
[----:B------:R-:W-:Y:S01]  /*0750*/  LDS R29, [R2+0x140] ;  /* 0x00014000021d7984 */ /* 0x000fe20000000800 */
[----:B-----5:R-:W-:-:S03]  /*0760*/  FFMA R9, R6, R9, R8 ;  /* 0x0000000906097223 */ /* 0x020fc60000000008 */
[----:B------:R-:W-:Y:S01]  /*0770*/  LDS R8, [R2+0x100] ;  /* 0x0001000002087984 */ /* 0x000fe20000000800 */
[----:B0-----:R-:W-:-:S03]  /*0780*/  FFMA R9, R4, R10, R9 ;  /* 0x0000000a04097223 */ /* 0x001fc60000000009 */
[----:B------:R-:W0:Y:S01]  /*0790*/  LDS.128 R4, [R19+0x10] ;  /* 0x0000100013047984 */ /* 0x000e220000000c00 */
[----:B-1----:R-:W-:-:S03]  /*07a0*/  FFMA R9, R18, R11, R9 ;  /* 0x0000000b12097223 */ /* 0x002fc60000000009 */
[----:B------:R-:W1:Y:S04]  /*07b0*/  LDS R10, [R2+0x180] ;  /* 0x00018000020a7984 */ /* 0x000e680000000800 */
[----:B------:R-:W4:Y:S01]  /*07c0*/  LDS R18, [R2+0x1c0] ;  /* 0x0001c00002127984 */ /* 0x000f220000000800 */
[----:B0-----:R-:W-:-:S04]  /*07d0*/  FFMA R4, R4, R8, R9 ;  /* 0x0000000804047223 */ /* 0x001fc80000000009 */
[----:B------:R-:W-:Y:S02]  /*07e0*/  FFMA R5, R29, R5, R4 ;  /* 0x000000051d057223 */ /* 0x000fe40000000004 */
[----:B------:R-:W-:Y:S02]  /*07f0*/  LDS R4, [R2+0x200] ;  /* 0x0002000002047984 */ /* 0x000fe40000000800 */
[----:B-1----:R-:W-:Y:S02]  /*0800*/  FFMA R5, R10, R6, R5 ;  /* 0x000000060a057223 */ /* 0x002fe40000000005 */
[----:B------:R-:W0:Y:S02]  /*0810*/  LDS.128 R8, [R19+0x20] ;  /* 0x0000200013087984 */ /* 0x000e240000000c00 */
[----:B----4-:R-:W-:Y:S02]  /*0820*/  FFMA R5, R18, R7, R5 ;  /* 0x0000000712057223 */ /* 0x010fe40000000005 */
[----:B------:R-:W1:Y:S04]  /*0830*/  LDS R29, [R2+0x240] ;  /* 0x00024000021d7984 */ /* 0x000e680000000800 */
[----:B------:R-:W4:Y:S04]  /*0840*/  LDS R6, [R2+0x280] ;  /* 0x0002800002067984 */ /* 0x000f280000000800 */
[----:B------:R-:W-:Y:S01]  /*0850*/  LDS R18, [R2+0x3c0] ;  /* 0x0003c00002127984 */ /* 0x000fe20000000800 */
[----:B0-----:R-:W-:-:S03]  /*0860*/  FFMA R4, R8, R4, R5 ;  /* 0x0000000408047223 */ /* 0x001fc60000000005 */
[----:B------:R-:W-:Y:S01]  /*0870*/  LDS R8, [R2+0x340] ;  /* 0x0003400002087984 */ /* 0x000fe20000000800 */
[----:B-1----:R-:W-:-:S03]  /*0880*/  FFMA R9, R29, R9, R4 ;  /* 0x000000091d097223 */ /* 0x002fc60000000004 */
[----:B------:R-:W0:Y:S01]  /*0890*/  LDS R29, [R2+0x2c0] ;  /* 0x0002c000021d7984 */ /* 0x000e220000000800 */
[----:B----4-:R-:W-:-:S03]  /*08a0*/  FFMA R10, R6, R10, R9 ;  /* 0x0000000a060a7223 */ /* 0x010fc60000000009 */
[----:B------:R-:W-:Y:S04]  /*08b0*/  LDS R9, [R2+0x300] ;  /* 0x0003000002097984 */ /* 0x000fe80000000800 */
[----:B------:R-:W1:Y:S01]  /*08c0*/  LDS.128 R4, [R19+0x30] ;  /* 0x0000300013047984 */ /* 0x000e620000000c00 */
[----:B0-----:R-:W-:-:S03]  /*08d0*/  FFMA R11, R29, R11, R10 ;  /* 0x0000000b1d0b7223 */ /* 0x001fc6000000000a */
[----:B------:R-:W0:Y:S01]  /*08e0*/  LDS R29, [R2+0x380] ;  /* 0x00038000021d7984 */ /* 0x000e220000000800 */
[----:B-1----:R-:W-:-:S04]  /*08f0*/  FFMA R9, R4, R9, R11 ;  /* 0x0000000904097223 */ /* 0x002fc8000000000b */
[----:B------:R-:W-:-:S04]  /*0900*/  FFMA R22, R8, R5, R9 ;  /* 0x0000000508167223 */ /* 0x000fc80000000009 */
[----:B0-----:R-:W-:-:S04]  /*0910*/  FFMA R29, R29, R6, R22 ;  /* 0x000000061d1d7223 */ /* 0x001fc80000000016 */
[----:B------:R-:W-:Y:S01]  /*0920*/  FFMA R7, R18, R7, R29 ;  /* 0x0000000712077223 */ /* 0x000fe2000000001d */
[----:B--2---:R-:W-:Y:S04]  /*0930*/  STS [R17], R14 ;  /* 0x0000000e11007388 */ /* 0x004fe80000000800 */
[----:B---3--:R-:W-:Y:S01]  /*0940*/  STS [R16], R23 ;  /* 0x0000001710007388 */ /* 0x008fe20000000800 */
[----:B------:R-:W-:Y:S06]  /*0950*/  BAR.SYNC.DEFER_BLOCKING 0x0 ;  /* 0x0000000000007b1d */ /* 0x000fec0000010000 */
[----:B------:R-:W-:Y:S04]  /*0960*/  LDS R4, [R2] ;  /* 0x0000000002047984 */ /* 0x000fe80000000800 */
[----:B------:R-:W0:Y:S04]  /*0970*/  LDS.128 R8, [R19] ;  /* 0x0000000013087984 */ /* 0x000e280000000c00 */
[----:B------:R-:W1:Y:S04]  /*0980*/  LDS R20, [R2+0x40] ;  /* 0x0000400002147984 */ /* 0x000e680000000800 */
[----:B------:R-:W2:Y:S04]  /*0990*/  LDS R29, [R2+0x80] ;  /* 0x00008000021d7984 */ /* 0x000ea80000000800 */
[----:B------:R-:W3:Y:S04]  /*09a0*/  LDS R14, [R2+0xc0] ;  /* 0x0000c000020e7984 */ /* 0x000ee80000000800 */
[----:B------:R-:W-:Y:S01]  /*09b0*/  LDS R23, [R2+0x280] ;  /* 0x0002800002177984 */ /* 0x000fe20000000800 */
[----:B0-----:R-:W-:-:S03]  /*09c0*/  FFMA R7, R8, R4, R7 ;  /* 0x0000000408077223 */ /* 0x001fc60000000007 */
[----:B------:R-:W-:Y:S01]  /*09d0*/  LDS R8, [R2+0x140] ;  /* 0x0001400002087984 */ /* 0x000fe20000000800 */
[----:B-1----:R-:W-:-:S03]  /*09e0*/  FFMA R20, R20, R9, R7 ;  /* 0x0000000914147223 */ /* 0x002fc60000000007 */
[----:B------:R-:W-:Y:S01]  /*09f0*/  LDS R9, [R2+0x100] ;  /* 0x0001000002097984 */ /* 0x000fe20000000800 */
[----:B--2---:R-:W-:-:S03]  /*0a00*/  FFMA R10, R29, R10, R20 ;  /* 0x0000000a1d0a7223 */ /* 0x004fc60000000014 */
[----:B------:R-:W0:Y:S01]  /*0a10*/  LDS.128 R4, [R19+0x10] ;  /* 0x0000100013047984 */ /* 0x000e220000000c00 */
[----:B---3--:R-:W-:-:S03]  /*0a20*/  FFMA R11, R14, R11, R10 ;  /* 0x0000000b0e0b7223 */ /* 0x008fc6000000000a */
[----:B------:R-:W1:Y:S04]  /*0a30*/  LDS R29, [R2+0x180] ;  /* 0x00018000021d7984 */ /* 0x000e680000000800 */
[----:B------:R-:W-:Y:S01]  /*0a40*/  LDS R14, [R2+0x240] ;  /* 0x00024000020e7984 */ /* 0x000fe20000000800 */
[----:B0-----:R-:W-:-:S03]  /*0a50*/  FFMA R9, R4, R9, R11 ;  /* 0x0000000904097223 */ /* 0x001fc6000000000b */
[----:B------:R-:W0:Y:S01]  /*0a60*/  LDS R4, [R2+0x1c0] ;  /* 0x0001c00002047984 */ /* 0x000e220000000800 */
[----:B------:R-:W-:-:S03]  /*0a70*/  FFMA R18, R8, R5, R9 ;  /* 0x0000000508127223 */ /* 0x000fc60000000009 */
[----:B------:R-:W-:Y:S01]  /*0a80*/  LDS R5, [R2+0x200] ;  /* 0x0002000002057984 */ /* 0x000fe20000000800 */
[----:B-1----:R-:W-:-:S03]  /*0a90*/  FFMA R29, R29, R6, R18 ;  /* 0x000000061d1d7223 */ /* 0x002fc60000000012 */
[----:B------:R-:W1:Y:S01]  /*0aa0*/  LDS.128 R8, [R19+0x20] ;  /* 0x0000200013087984 */ /* 0x000e620000000c00 */
[----:B0-----:R-:W-:-:S03]  /*0ab0*/  FFMA R7, R4, R7, R29 ;  /* 0x0000000704077223 */ /* 0x001fc6000000001d */
[----:B------:R-:W-:Y:S01]  /*0ac0*/  LDS R29, [R2+0x3c0] ;  /* 0x0003c000021d7984 */ /* 0x000fe20000000800 */
[----:B-1----:R-:W-:-:S03]  /*0ad0*/  FFMA R5, R8, R5, R7 ;  /* 0x0000000508057223 */ /* 0x002fc60000000007 */
[----:B------:R-:W0:Y:S01]  /*0ae0*/  LDS R8, [R2+0x2c0] ;  /* 0x0002c00002087984 */ /* 0x000e220000000800 */
[----:B------:R-:W-:-:S03]  /*0af0*/  FFMA R18, R14, R9, R5 ;  /* 0x000000090e127223 */ /* 0x000fc60000000005 */
[----:B------:R-:W-:Y:S01]  /*0b00*/  LDS R9, [R2+0x300] ;  /* 0x0003000002097984 */ /* 0x000fe20000000800 */
[----:B------:R-:W-:-:S03]  /*0b10*/  FFMA R23, R23, R10, R18 ;  /* 0x0000000a17177223 */ /* 0x000fc60000000012 */
[----:B------:R-:W1:Y:S04]  /*0b20*/  LDS.128 R4, [R19+0x30] ;  /* 0x0000300013047984 */ /* 0x000e680000000c00 */
[----:B------:R-:W2:Y:S04]  /*0b30*/  LDS R14, [R2+0x340] ;  /* 0x00034000020e7984 */ /* 0x000ea80000000800 */
[----:B------:R-:W3:Y:S01]  /*0b40*/  LDS R10, [R2+0x380] ;  /* 0x00038000020a7984 */ /* 0x000ee20000000800 */
[----:B0-----:R-:W-:-:S04]  /*0b50*/  FFMA R11, R8, R11, R23 ;  /* 0x0000000b080b7223 */ /* 0x001fc80000000017 */
[----:B-1----:R-:W-:-:S04]  /*0b60*/  FFMA R9, R4, R9, R11 ;  /* 0x0000000904097223 */ /* 0x002fc8000000000b */
[----:B--2---:R-:W-:-:S04]  /*0b70*/  FFMA R5, R14, R5, R9 ;  /* 0x000000050e057223 */ /* 0x004fc80000000009 */
[----:B---3--:R-:W-:-:S04]  /*0b80*/  FFMA R6, R10, R6, R5 ;  /* 0x000000060a067223 */ /* 0x008fc80000000005 */
[----:B------:R-:W-:Y:S01]  /*0b90*/  FFMA R29, R29, R7, R6 ;  /* 0x000000071d1d7223 */ /* 0x000fe20000000006 */
[----:B------:R-:W-:Y:S06]  /*0ba0*/  BRA.U !UP0, `(.L_x_2) ;  /* 0xfffffff908947547 */ /* 0x000fec000b83ffff */
.L_x_0:
[----:B------:R-:W2:Y:S01]  /*0bb0*/  LDC R7, c[0x0][0x360] ;  /* 0x0000d800ff077b82 */ /* 0x000ea20000000800 */
[----:B------:R-:W0:Y:S01]  /*0bc0*/  LDCU UR5, c[0x0][0x39c] ;  /* 0x00007380ff0577ac */ /* 0x000e220008000800 */
[----:B---3--:R-:W-:-:S06]  /*0bd0*/  IADD3 R3, PT, PT, R3, UR4, RZ ;  /* 0x0000000403037c10 */ /* 0x008fcc000fffe0ff */
[----:B------:R-:W1:Y:S01]  /*0be0*/  LDC.64 R4, c[0x0][0x390] ;  /* 0x0000e400ff047b82 */ /* 0x000e620000000a00 */
[----:B--2---:R-:W-:-:S04]  /*0bf0*/  IMAD R0, R7, UR13, R0 ;  /* 0x0000000d07007c24 */ /* 0x004fc8000f8e0200 */
[----:B0-----:R-:W-:-:S04]  /*0c00*/  IMAD R3, R3, UR5, R0 ;  /* 0x0000000503037c24 */ /* 0x001fc8000f8e0200 */
[----:B-1----:R-:W-:-:S05]  /*0c10*/  IMAD.WIDE R2, R3, 0x4, R4 ;  /* 0x0000000403027825 */ /* 0x002fca00078e0204 */
[----:B------:R-:W-:Y:S01]  /*0c20*/  STG.E desc[UR14][R2.64], R29 ;  /* 0x0000001d02007986 */ /* 0x000fe2000c10190e */
[----:B------:R-:W-:Y:S05]  /*0c30*/  EXIT ;  /* 0x000000000000794d */ /* 0x000fea0003800000 */
.L_x_3:
[----:B------:R-:W-:-:S00]  /*0c40*/  BRA `(.L_x_3) ;  /* 0xfffffffc00fc7947 */ /* 0x000fc0000383ffff */
[----:B------:R-:W-:-:S00]  /*0c50*/  NOP ;  /* 0x0000000000007918 */ /* 0x000fc00000000000 */
        /* <DEDUP_REMOVED lines=10> */
.L_x_10:


//--------------------- .text._Z6cuMultPfS_S_iii  --------------------------
	.section	.text._Z6cuMultPfS_S_iii,"ax",@progbits
	.align	128
        .global         _Z6cuMultPfS_S_iii
        .type           _Z6cuMultPfS_S_iii,@function
        .size           _Z6cuMultPfS_S_iii,(.L_x_11 - _Z6cuMultPfS_S_iii)
        .other          _Z6cuMultPfS_S_iii,@"STO_CUDA_ENTRY STV_DEFAULT"
_Z6cuMultPfS_S_iii:
.text._Z6cuMultPfS_S_iii:
[----:B------:R-:W-:Y:S01]  /*0000*/  LDC R1, c[0x0][0x37c] ;  /* 0x0000df00ff017b82 */ /* 0x000fe20000000800 */
[----:B------:R-:W0:Y:S01]  /*0010*/  S2R R0, SR_CTAID.Y ;  /* 0x0000000000007919 */ /* 0x000e220000002600 */
[----:B------:R-:W1:Y:S06]  /*0020*/  LDCU UR4, c[0x0][0x360] ;  /* 0x00006c00ff0477ac */ /* 0x000e6c0008000800 */
[----:B------:R-:W2:Y:S01]  /*0030*/  LDC R17, c[0x0][0x39c] ;  /* 0x0000e700ff117b82 */ /* 0x000ea20000000800 */
[----:B------:R-:W0:Y:S01]  /*0040*/  S2R R5, SR_TID.Y ;  /* 0x0000000000057919 */ /* 0x000e220000002200 */
[----:B------:R-:W0:Y:S01]  /*0050*/  LDCU UR5, c[0x0][0x364] ;  /* 0x00006c80ff0577ac */ /* 0x000e220008000800 */
[----:B------:R-:W1:Y:S01]  /*0060*/  S2R R16, SR_CTAID.X ;  /* 0x0000000000107919 */ /* 0x000e620000002500 */
[----:B------:R-:W3:Y:S01]  /*0070*/  LDCU UR6, c[0x0][0x3a0] ;  /* 0x00007400ff0677ac */ /* 0x000ee20008000800 */
[----:B------:R-:W1:Y:S01]  /*0080*/  S2R R3, SR_TID.X ;  /* 0x0000000000037919 */ /* 0x000e620000002100 */
[----:B0-----:R-:W-:-:S05]  /*0090*/  IMAD R0, R0, UR5, R5 ;  /* 0x0000000500007c24 */ /* 0x001fca000f8e0205 */
[----:B---3--:R-:W-:Y:S01]  /*00a0*/  ISETP.GE.AND P0, PT, R0, UR6, PT ;  /* 0x0000000600007c0c */ /* 0x008fe2000bf06270 */
[----:B-1----:R-:W-:-:S05]  /*00b0*/  IMAD R16, R16, UR4, R3 ;  /* 0x0000000410107c24 */ /* 0x002fca000f8e0203 */
[----:B--2---:R-:W-:-:S13]  /*00c0*/  ISETP.GE.OR P0, PT, R16, R17, P0 ;  /* 0x000000111000720c */ /* 0x004fda0000706670 */
[----:B------:R-:W-:Y:S05]  /*00d0*/  @P0 EXIT ;  /* 0x000000000000094d */ /* 0x000fea0003800000 */
[----:B------:R-:W0:Y:S01]  /*00e0*/  LDC R19, c[0x0][0x398] ;  /* 0x0000e600ff137b82 */ /* 0x000e220000000800 */
[----:B------:R-:W1:Y:S01]  /*00f0*/  LDCU.64 UR4, c[0x0][0x358] ;  /* 0x00006b00ff0477ac */ /* 0x000e620008000a00 */
[----:B------:R-:W-:Y:S01]  /*0100*/  HFMA2 R24, -RZ, RZ, 0, 0 ;  /* 0x00000000ff187431 */ /* 0x000fe200000001ff */
[----:B0-----:R-:W-:-:S13]  /*0110*/  ISETP.GE.AND P0, PT, R19, 0x1, PT ;  /* 0x000000011300780c */ /* 0x001fda0003f06270 */
[----:B-1----:R-:W-:Y:S05]  /*0120*/  @!P0 BRA `(.L_x_4) ;  /* 0x0000000400e08947 */ /* 0x002fea0003800000 */
[C---:B------:R-:W-:Y:S01]  /*0130*/  ISETP.GE.U32.AND P1, PT, R19.reuse, 0x8, PT ;  /* 0x000000081300780c */ /* 0x040fe20003f26070 */
[----:B------:R-:W-:Y:S01]  /*0140*/  IMAD R20, R0, R19, RZ ;  /* 0x0000001300147224 */ /* 0x000fe200078e02ff */
[----:B------:R-:W-:Y:S02]  /*0150*/  LOP3.LUT R27, R19, 0x7, RZ, 0xc0, !PT ;  /* 0x00000007131b7812 */ /* 0x000fe400078ec0ff */
[----:B------:R-:W-:Y:S02]  /*0160*/  MOV R24, RZ ;  /* 0x000000ff00187202 */ /* 0x000fe40000000f00 */
[----:B------:R-:W-:Y:S02]  /*0170*/  ISETP.NE.AND P0, PT, R27, RZ, PT ;  /* 0x000000ff1b00720c */ /* 0x000fe40003f05270 */
[----:B------:R-:W-:-:S05]  /*0180*/  MOV R21, RZ ;  /* 0x000000ff00157202 */ /* 0x000fca0000000f00 */
[----:B------:R-:W-:Y:S06]  /*0190*/  @!P1 BRA `(.L_x_5) ;  /* 0x0000000000c49947 */ /* 0x000fec0003800000 */
[----:B------:R-:W0:Y:S01]  /*01a0*/  LDC.64 R2, c[0x0][0x380] ;  /* 0x0000e000ff027b82 */ /* 0x000e220000000a00 */
[----:B------:R-:W-:Y:S02]  /*01b0*/  LOP3.LUT R21, R19, 0x7ffffff8, RZ, 0xc0, !PT ;  /* 0x7ffffff813157812 */ /* 0x000fe400078ec0ff */
[----:B------:R-:W-:Y:S02]  /*01c0*/  MOV R24, RZ ;  /* 0x000000ff00187202 */ /* 0x000fe40000000f00 */
[----:B------:R-:W-:Y:S02]  /*01d0*/  MOV R18, R16 ;  /* 0x0000001000127202 */ /* 0x000fe40000000f00 */
[----:B------:R-:W-:Y:S01]  /*01e0*/  IADD3 R22, PT, PT, -R21, RZ, RZ ;  /* 0x000000ff15167210 */ /* 0x000fe20007ffe1ff */
[----:B0-----:R-:W-:-:S03]  /*01f0*/  IMAD.WIDE.U32 R2, R20, 0x4, R2 ;  /* 0x0000000414027825 */ /* 0x001fc600078e0002 */
[----:B------:R-:W-:-:S04]  /*0200*/  IADD3 R4, P1, PT, R2, 0x10, RZ ;  /* 0x0000001002047810 */ /* 0x000fc80007f3e0ff */
[----:B------:R-:W-:-:S09]  /*0210*/  IADD3.X R5, PT, PT, RZ, R3, RZ, P1, !PT ;  /* 0x00000003ff057210 */ /* 0x000fd20000ffe4ff */
.L_x_6:
[----:B------:R-:W0:Y:S01]  /*0220*/  LDC.64 R14, c[0x0][0x388] ;  /* 0x0000e200ff0e7b82 */ /* 0x000e220000000a00 */
[----:B------:R-:W-:Y:S02]  /*0230*/  MOV R2, R4 ;  /* 0x0000000400027202 */ /* 0x000fe40000000f00 */
[----:B------:R-:W-:-:S05]  /*0240*/  MOV R3, R5 ;  /* 0x0000000500037202 */ /* 0x000fca0000000f00 */
[----:B------:R-:W2:Y:S04]  /*0250*/  LDG.E R25, desc[UR4][R2.64+-0x10] ;  /* 0xfffff00402197981 */ /* 0x000ea8000c1e1900 */
[----:B------:R-:W3:Y:S04]  /*0260*/  LDG.E R23, desc[UR4][R2.64+-0xc] ;  /* 0xfffff40402177981 */ /* 0x000ee8000c1e1900 */
[----:B------:R-:W4:Y:S04]  /*0270*/  LDG.E R29, desc[UR4][R2.64+-0x8] ;  /* 0xfffff804021d7981 */ /* 0x000f28000c1e1900 */
[----:B------:R-:W5:Y:S01]  /*0280*/  LDG.E R28, desc[UR4][R2.64+-0x4] ;  /* 0xfffffc04021c7981 */ /* 0x000f62000c1e1900 */
[----:B0-----:R-:W-:-:S05]  /*0290*/  IMAD.WIDE R14, R18, 0x4, R14 ;  /* 0x00000004120e7825 */ /* 0x001fca00078e020e */
[----:B------:R0:W2:Y:S01]  /*02a0*/  LDG.E R26, desc[UR4][R14.64] ;  /* 0x000000040e1a7981 */ /* 0x0000a2000c1e1900 */
[----:B------:R-:W-:-:S04]  /*02b0*/  IMAD.WIDE R12, R17, 0x4, R14 ;  /* 0x00000004110c7825 */ /* 0x000fc800078e020e */
[C---:B------:R-:W-:Y:S02]  /*02c0*/  IMAD.WIDE R4, R17.reuse, 0x4, R12 ;  /* 0x0000000411047825 */ /* 0x040fe400078e020c */
[----:B------:R-:W3:Y:S02]  /*02d0*/  LDG.E R12, desc[UR4][R12.64] ;  /* 0x000000040c0c7981 */ /* 0x000ee4000c1e1900 */
[C---:B------:R-:W-:Y:S02]  /*02e0*/  IMAD.WIDE R8, R17.reuse, 0x4, R4 ;  /* 0x0000000411087825 */ /* 0x040fe400078e0204 */
[----:B------:R-:W4:Y:S02]  /*02f0*/  LDG.E R4, desc[UR4][R4.64] ;  /* 0x0000000404047981 */ /* 0x000f24000c1e1900 */
[C---:B------:R-:W-:Y:S02]  /*0300*/  IMAD.WIDE R6, R17.reuse, 0x4, R8 ;  /* 0x0000000411067825 */ /* 0x040fe400078e0208 */
[----:B------:R-:W5:Y:S02]  /*0310*/  LDG.E R8, desc[UR4][R8.64] ;  /* 0x0000000408087981 */ /* 0x000f64000c1e1900 */
[----:B------:R-:W-:-:S02]  /*0320*/  IMAD.WIDE R10, R17, 0x4, R6 ;  /* 0x00000004110a7825 */ /* 0x000fc400078e0206 */
[----:B------:R-:W5:Y:S04]  /*0330*/  LDG.E R5, desc[UR4][R2.64] ;  /* 0x0000000402057981 */ /* 0x000f68000c1e1900 */
[----:B------:R-:W5:Y:S01]  /*0340*/  LDG.E R6, desc[UR4][R6.64] ;  /* 0x0000000406067981 */ /* 0x000f62000c1e1900 */
[----:B0-----:R-:W-:-:S03]  /*0350*/  IMAD.WIDE R14, R17, 0x4, R10 ;  /* 0x00000004110e7825 */ /* 0x001fc600078e020a */
[----:B------:R-:W5:Y:S04]  /*0360*/  LDG.E R10, desc[UR4][R10.64] ;  /* 0x000000040a0a7981 */ /* 0x000f68000c1e1900 */
[----:B------:R-:W5:Y:S04]  /*0370*/  LDG.E R13, desc[UR4][R14.64] ;  /* 0x000000040e0d7981 */ /* 0x000f68000c1e1900 */
[----:B------:R-:W5:Y:S04]  /*0380*/  LDG.E R7, desc[UR4][R2.64+0x4] ;  /* 0x0000040402077981 */ /* 0x000f68000c1e1900 */
[----:B------:R-:W5:Y:S01]  /*0390*/  LDG.E R9, desc[UR4][R2.64+0xc] ;  /* 0x00000c0402097981 */ /* 0x000f62000c1e1900 */
[----:B--2---:R-:W-:Y:S01]  /*03a0*/  FFMA R26, R25, R26, R24 ;  /* 0x0000001a191a7223 */ /* 0x004fe20000000018 */
[----:B------:R-:W-:-:S02]  /*03b0*/  IMAD.WIDE R24, R17, 0x4, R14 ;  /* 0x0000000411187825 */ /* 0x000fc400078e020e */
[----:B------:R-:W2:Y:S04]  /*03c0*/  LDG.E R14, desc[UR4][R2.64+0x8] ;  /* 0x00000804020e7981 */ /* 0x000ea8000c1e1900 */
[----:B------:R-:W2:Y:S01]  /*03d0*/  LDG.E R24, desc[UR4][R24.64] ;  /* 0x0000000418187981 */ /* 0x000ea2000c1e1900 */
[----:B---3--:R-:W-:Y:S01]  /*03e0*/  FFMA R12, R23, R12, R26 ;  /* 0x0000000c170c7223 */ /* 0x008fe2000000001a */
[----:B------:R-:W-:-:S03]  /*03f0*/  IADD3 R22, PT, PT, R22, 0x8, RZ ;  /* 0x0000000816167810 */ /* 0x000fc60007ffe0ff */
[----:B----4-:R-:W-:Y:S01]  /*0400*/  FFMA R29, R29, R4, R12 ;  /* 0x000000041d1d7223 */ /* 0x010fe2000000000c */
[----:B------:R-:W-:-:S03]  /*0410*/  ISETP.NE.AND P1, PT, R22, RZ, PT ;  /* 0x000000ff1600720c */ /* 0x000fc60003f25270 */
[----:B-----5:R-:W-:Y:S01]  /*0420*/  FFMA R8, R28, R8, R29 ;  /* 0x000000081c087223 */ /* 0x020fe2000000001d */
[----:B------:R-:W-:-:S03]  /*0430*/  IADD3 R4, P2, PT, R2, 0x20, RZ ;  /* 0x0000002002047810 */ /* 0x000fc60007f5e0ff */
[----:B------:R-:W-:Y:S01]  /*0440*/  FFMA R6, R5, R6, R8 ;  /* 0x0000000605067223 */ /* 0x000fe20000000008 */
[----:B------:R-:W-:Y:S02]  /*0450*/  IADD3.X R5, PT, PT, RZ, R3, RZ, P2, !PT ;  /* 0x00000003ff057210 */ /* 0x000fe400017fe4ff */
[----:B------:R-:W-:Y:S01]  /*0460*/  LEA R18, R17, R18, 0x3 ;  /* 0x0000001211127211 */ /* 0x000fe200078e18ff */
[----:B------:R-:W-:-:S04]  /*0470*/  FFMA R7, R7, R10, R6 ;  /* 0x0000000a07077223 */ /* 0x000fc80000000006 */
[----:B--2---:R-:W-:-:S04]  /*0480*/  FFMA R14, R14, R13, R7 ;  /* 0x0000000d0e0e7223 */ /* 0x004fc80000000007 */
[----:B------:R-:W-:Y:S01]  /*0490*/  FFMA R24, R9, R24, R14 ;  /* 0x0000001809187223 */ /* 0x000fe2000000000e */
[----:B------:R-:W-:Y:S06]  /*04a0*/  @P1 BRA `(.L_x_6) ;  /* 0xfffffffc005c1947 */ /* 0x000fec000383ffff */
.L_x_5:
[----:B------:R-:W-:Y:S05]  /*04b0*/  @!P0 BRA `(.L_x_4) ;  /* 0x0000000000fc8947 */ /* 0x000fea0003800000 */
[----:B------:R-:W-:Y:S02]  /*04c0*/  ISETP.GE.U32.AND P1, PT, R27, 0x4, PT ;  /* 0x000000041b00780c */ /* 0x000fe40003f26070 */
[----:B------:R-:W-:-:S04]  /*04d0*/  LOP3.LUT R14, R19, 0x3, RZ, 0xc0, !PT ;  /* 0x00000003130e7812 */ /* 0x000fc800078ec0ff */
[----:B------:R-:W-:-:S07]  /*04e0*/  ISETP.NE.AND P0, PT, R14, RZ, PT ;  /* 0x000000ff0e00720c */ /* 0x000fce0003f05270 */
[----:B------:R-:W-:Y:S06]  /*04f0*/  @!P1 BRA `(.L_x_7) ;  /* 0x00000000006c9947 */ /* 0x000fec0003800000 */
[----:B------:R-:W0:Y:S01]  /*0500*/  LDC.64 R4, c[0x0][0x388] ;  /* 0x0000e200ff047b82 */ /* 0x000e220000000a00 */
[----:B------:R-:W1:Y:S01]  /*0510*/  LDCU.64 UR6, c[0x0][0x380] ;  /* 0x00007000ff0677ac */ /* 0x000e620008000a00 */
[----:B------:R-:W-:Y:S01]  /*0520*/  IMAD R7, R21, R17, R16 ;  /* 0x0000001115077224 */ /* 0x000fe200078e0210 */
[CC--:B------:R-:W-:Y:S02]  /*0530*/  IADD3 R3, PT, PT, R20.reuse, R21.reuse, RZ ;  /* 0x0000001514037210 */ /* 0x0c0fe40007ffe0ff */
[----:B------:R-:W-:-:S03]  /*0540*/  IADD3 R8, P1, PT, R20, R21, RZ ;  /* 0x0000001514087210 */ /* 0x000fc60007f3e0ff */
[----:B------:R-:W2:Y:S01]  /*0550*/  LDC.64 R12, c[0x0][0x380] ;  /* 0x0000e000ff0c7b82 */ /* 0x000ea20000000a00 */
[----:B0-----:R-:W-:-:S04]  /*0560*/  IMAD.WIDE R4, R7, 0x4, R4 ;  /* 0x0000000407047825 */ /* 0x001fc800078e0204 */
[----:B------:R-:W-:Y:S02]  /*0570*/  IMAD.WIDE R6, R17, 0x4, R4 ;  /* 0x0000000411067825 */ /* 0x000fe400078e0204 */
[----:B------:R-:W3:Y:S02]  /*0580*/  LDG.E R4, desc[UR4][R4.64] ;  /* 0x0000000404047981 */ /* 0x000ee4000c1e1900 */
[----:B--2---:R-:W-:Y:S01]  /*0590*/  IMAD.WIDE.U32 R12, R3, 0x4, R12 ;  /* 0x00000004030c7825 */ /* 0x004fe200078e000c */
[----:B------:R-:W-:Y:S02]  /*05a0*/  IADD3.X R3, PT, PT, RZ, RZ, RZ, P1, !PT ;  /* 0x000000ffff037210 */ /* 0x000fe40000ffe4ff */
[----:B-1----:R-:W-:-:S03]  /*05b0*/  LEA R2, P1, R8, UR6, 0x2 ;  /* 0x0000000608027c11 */ /* 0x002fc6000f8210ff */
[----:B------:R-:W3:Y:S01]  /*05c0*/  LDG.E R13, desc[UR4][R12.64] ;  /* 0x000000040c0d7981 */ /* 0x000ee2000c1e1900 */
[----:B------:R-:W-:Y:S01]  /*05d0*/  LEA.HI.X R3, R8, UR7, R3, 0x2, P1 ;  /* 0x0000000708037c11 */ /* 0x000fe200088f1403 */
[C---:B------:R-:W-:Y:S02]  /*05e0*/  IMAD.WIDE R8, R17.reuse, 0x4, R6 ;  /* 0x0000000411087825 */ /* 0x040fe400078e0206 */
[----:B------:R-:W2:Y:S04]  /*05f0*/  LDG.E R6, desc[UR4][R6.64] ;  /* 0x0000000406067981 */ /* 0x000ea8000c1e1900 */
[----:B------:R-:W2:Y:S01]  /*0600*/  LDG.E R15, desc[UR4][R2.64+0x4] ;  /* 0x00000404020f7981 */ /* 0x000ea2000c1e1900 */
[----:B------:R-:W-:-:S03]  /*0610*/  IMAD.WIDE R10, R17, 0x4, R8 ;  /* 0x00000004110a7825 */ /* 0x000fc600078e0208 */
[----:B------:R-:W4:Y:S04]  /*0620*/  LDG.E R22, desc[UR4][R8.64] ;  /* 0x0000000408167981 */ /* 0x000f28000c1e1900 */
[----:B------:R-:W4:Y:S04]  /*0630*/  LDG.E R18, desc[UR4][R2.64+0x8] ;  /* 0x0000080402127981 */ /* 0x000f28000c1e1900 */
[----:B------:R-:W5:Y:S04]  /*0640*/  LDG.E R26, desc[UR4][R2.64+0xc] ;  /* 0x00000c04021a7981 */ /* 0x000f68000c1e1900 */
[----:B------:R-:W5:Y:S01]  /*0650*/  LDG.E R10, desc[UR4][R10.64] ;  /* 0x000000040a0a7981 */ /* 0x000f62000c1e1900 */
[----:B------:R-:W-:Y:S01]  /*0660*/  IADD3 R21, PT, PT, R21, 0x4, RZ ;  /* 0x0000000415157810 */ /* 0x000fe20007ffe0ff */
[----:B---3--:R-:W-:-:S04]  /*0670*/  FFMA R24, R13, R4, R24 ;  /* 0x000000040d187223 */ /* 0x008fc80000000018 */
[----:B--2---:R-:W-:-:S04]  /*0680*/  FFMA R15, R15, R6, R24 ;  /* 0x000000060f0f7223 */ /* 0x004fc80000000018 */
[----:B----4-:R-:W-:-:S04]  /*0690*/  FFMA R15, R18, R22, R15 ;  /* 0x00000016120f7223 */ /* 0x010fc8000000000f */
[----:B-----5:R-:W-:-:S07]  /*06a0*/  FFMA R24, R26, R10, R15 ;  /* 0x0000000a1a187223 */ /* 0x020fce000000000f */
.L_x_7:
[----:B------:R-:W-:Y:S05]  /*06b0*/  @!P0 BRA `(.L_x_4) ;  /* 0x00000000007c8947 */ /* 0x000fea0003800000 */
[----:B------:R-:W-:Y:S01]  /*06c0*/  ISETP.NE.AND P1, PT, R14, 0x1, PT ;  /* 0x000000010e00780c */ /* 0x000fe20003f25270 */
[----:B------:R-:W0:Y:S01]  /*06d0*/  LDC.64 R10, c[0x0][0x380] ;  /* 0x0000e000ff0a7b82 */ /* 0x000e220000000a00 */
[----:B------:R-:W-:-:S04]  /*06e0*/  LOP3.LUT R19, R19, 0x1, RZ, 0xc0, !PT ;  /* 0x0000000113137812 */ /* 0x000fc800078ec0ff */
[----:B------:R-:W-:-:S03]  /*06f0*/  ISETP.NE.U32.AND P0, PT, R19, 0x1, PT ;  /* 0x000000011300780c */ /* 0x000fc60003f05070 */
[----:B------:R-:W1:Y:S04]  /*0700*/  LDC.64 R8, c[0x0][0x388] ;  /* 0x0000e200ff087b82 */ /* 0x000e680000000a00 */
[CC--:B------:R-:W-:Y:S02]  /*0710*/  @P1 IADD3 R13, PT, PT, R20.reuse, R21.reuse, RZ ;  /* 0x00000015140d1210 */ /* 0x0c0fe40007ffe0ff */
[----:B------:R-:W-:Y:S02]  /*0720*/  @P1 IADD3 R12, P2, PT, R20, R21, RZ ;  /* 0x00000015140c1210 */ /* 0x000fe40007f5e0ff */
[----:B------:R-:W2:Y:S02]  /*0730*/  @P1 LDC.64 R2, c[0x0][0x380] ;  /* 0x0000e000ff021b82 */ /* 0x000ea40000000a00 */
[----:B------:R-:W-:-:S06]  /*0740*/  @P1 IADD3.X R14, PT, PT, RZ, RZ, RZ, P2, !PT ;  /* 0x000000ffff0e1210 */ /* 0x000fcc00017fe4ff */
[----:B------:R-:W3:Y:S01]  /*0750*/  LDC.64 R4, c[0x0][0x380] ;  /* 0x0000e000ff047b82 */ /* 0x000ee20000000a00 */
[----:B0-----:R-:W-:-:S04]  /*0760*/  @P1 IMAD.WIDE.U32 R10, R13, 0x4, R10 ;  /* 0x000000040d0a1825 */ /* 0x001fc800078e000a */
[C---:B------:R-:W-:Y:S01]  /*0770*/  @P1 IMAD R13, R21.reuse, R17, R16 ;  /* 0x00000011150d1224 */ /* 0x040fe200078e0210 */
[----:B------:R-:W-:Y:S01]  /*0780*/  @P1 IADD3 R21, PT, PT, R21, 0x2, RZ ;  /* 0x0000000215151810 */ /* 0x000fe20007ffe0ff */
[----:B------:R-:W4:Y:S01]  /*0790*/  @P1 LDG.E R11, desc[UR4][R10.64] ;  /* 0x000000040a0b1981 */ /* 0x000f22000c1e1900 */
[----:B------:R-:W0:Y:S01]  /*07a0*/  LDC.64 R6, c[0x0][0x388] ;  /* 0x0000e200ff067b82 */ /* 0x000e220000000a00 */
[----:B-1----:R-:W-:Y:S01]  /*07b0*/  @P1 IMAD.WIDE R8, R13, 0x4, R8 ;  /* 0x000000040d081825 */ /* 0x002fe200078e0208 */
[----:B------:R-:W-:Y:S02]  /*07c0*/  @!P0 IADD3 R15, PT, PT, R20, R21, RZ ;  /* 0x00000015140f8210 */ /* 0x000fe40007ffe0ff */
[----:B--2---:R-:W-:Y:S01]  /*07d0*/  @P1 LEA R2, P2, R12, R2, 0x2 ;  /* 0x000000020c021211 */ /* 0x004fe200078410ff */
[----:B------:R-:W-:-:S03]  /*07e0*/  @!P0 IMAD R21, R21, R17, R16 ;  /* 0x0000001115158224 */ /* 0x000fc600078e0210 */
[----:B------:R-:W-:Y:S01]  /*07f0*/  @P1 LEA.HI.X R3, R12, R3, R14, 0x2, P2 ;  /* 0x000000030c031211 */ /* 0x000fe200010f140e */
[----:B------:R-:W-:Y:S01]  /*0800*/  @P1 IMAD.WIDE R12, R17, 0x4, R8 ;  /* 0x00000004110c1825 */ /* 0x000fe200078e0208 */
[----:B------:R-:W4:Y:S03]  /*0810*/  @P1 LDG.E R14, desc[UR4][R8.64] ;  /* 0x00000004080e1981 */ /* 0x000f26000c1e1900 */
[----:B---3--:R-:W-:Y:S01]  /*0820*/  @!P0 IMAD.WIDE.U32 R4, R15, 0x4, R4 ;  /* 0x000000040f048825 */ /* 0x008fe200078e0004 */
[----:B------:R-:W2:Y:S04]  /*0830*/  @P1 LDG.E R2, desc[UR4][R2.64+0x4] ;  /* 0x0000040402021981 */ /* 0x000ea8000c1e1900 */
[----:B------:R-:W2:Y:S01]  /*0840*/  @P1 LDG.E R12, desc[UR4][R12.64] ;  /* 0x000000040c0c1981 */ /* 0x000ea2000c1e1900 */
[----:B0-----:R-:W-:-:S03]  /*0850*/  @!P0 IMAD.WIDE R6, R21, 0x4, R6 ;  /* 0x0000000415068825 */ /* 0x001fc600078e0206 */
[----:B------:R-:W3:Y:S04]  /*0860*/  @!P0 LDG.E R5, desc[UR4][R4.64] ;  /* 0x0000000404058981 */ /* 0x000ee8000c1e1900 */
[----:B------:R-:W3:Y:S01]  /*0870*/  @!P0 LDG.E R6, desc[UR4][R6.64] ;  /* 0x0000000406068981 */ /* 0x000ee2000c1e1900 */
[----:B----4-:R-:W-:-:S04]  /*0880*/  @P1 FFMA R11, R11, R14, R24 ;  /* 0x0000000e0b0b1223 */ /* 0x010fc80000000018 */
[----:B--2---:R-:W-:-:S04]  /*0890*/  @P1 FFMA R24, R2, R12, R11 ;  /* 0x0000000c02181223 */ /* 0x004fc8000000000b */
[----:B---3--:R-:W-:-:S07]  /*08a0*/  @!P0 FFMA R24, R5, R6, R24 ;  /* 0x0000000605188223 */ /* 0x008fce0000000018 */
.L_x_4:
[----:B------:R-:W0:Y:S01]  /*08b0*/  LDC.64 R2, c[0x0][0x390] ;  /* 0x0000e400ff027b82 */ /* 0x000e220000000a00 */
[----:B------:R-:W-:-:S04]  /*08c0*/  IMAD R17, R0, R17, R16 ;  /* 0x0000001100117224 */ /* 0x000fc800078e0210 */
[----:B0-----:R-:W-:-:S05]  /*08d0*/  IMAD.WIDE R2, R17, 0x4, R2 ;  /* 0x0000000411027825 */ /* 0x001fca00078e0202 */
[----:B------:R-:W-:Y:S01]  /*08e0*/  STG.E desc[UR4][R2.64], R24 ;  /* 0x0000001802007986 */ /* 0x000fe2000c101904 */
[----:B------:R-:W-:Y:S05]  /*08f0*/  EXIT ;  /* 0x000000000000794d */ /* 0x000fea0003800000 */
.L_x_8:
        /* <DEDUP_REMOVED lines=16> */
.L_x_11:


//--------------------- .text._Z5cuAddPiS_S_i     --------------------------
	.section	.text._Z5cuAddPiS_S_i,"ax",@progbits
	.align	128
        .global         _Z5cuAddPiS_S_i
        .type           _Z5cuAddPiS_S_i,@function
        .size           _Z5cuAddPiS_S_i,(.L_x_12 - _Z5cuAddPiS_S_i)
        .other          _Z5cuAddPiS_S_i,@"STO_CUDA_ENTRY STV_DEFAULT"
_Z5cuAddPiS_S_i:
.text._Z5cuAddPiS_S_i:
[----:B------:R-:W-:Y:S01]  /*0000*/  LDC R1, c[0x0][0x37c] ;  /* 0x0000df00ff017b82 */ /* 0x000fe20000000800 */
[----:B------:R-:W0:Y:S01]  /*0010*/  S2R R9, SR_CTAID.X ;  /* 0x0000000000097919 */ /* 0x000e220000002500 */
[----:B------:R-:W0:Y:S01]  /*0020*/  LDCU UR4, c[0x0][0x360] ;  /* 0x00006c00ff0477ac */ /* 0x000e220008000800 */
[----:B------:R-:W0:Y:S01]  /*0030*/  S2R R0, SR_TID.X ;  /* 0x0000000000007919 */ /* 0x000e220000002100 */
[----:B------:R-:W1:Y:S01]  /*0040*/  LDCU UR5, c[0x0][0x398] ;  /* 0x00007300ff0577ac */ /* 0x000e620008000800 */
[----:B0-----:R-:W-:-:S05]  /*0050*/  IMAD R9, R9, UR4, R0 ;  /* 0x0000000409097c24 */ /* 0x001fca000f8e0200 */
[----:B-1----:R-:W-:-:S13]  /*0060*/  ISETP.GE.AND P0, PT, R9, UR5, PT ;  /* 0x0000000509007c0c */ /* 0x002fda000bf06270 */
[----:B------:R-:W-:Y:S05]  /*0070*/  @P0 EXIT ;  /* 0x000000000000094d */ /* 0x000fea0003800000 */
[----:B------:R-:W0:Y:S01]  /*0080*/  LDC.64 R2, c[0x0][0x380] ;  /* 0x0000e000ff027b82 */ /* 0x000e220000000a00 */
[----:B------:R-:W1:Y:S07]  /*0090*/  LDCU.64 UR4, c[0x0][0x358] ;  /* 0x00006b00ff0477ac */ /* 0x000e6e0008000a00 */
[----:B------:R-:W2:Y:S08]  /*00a0*/  LDC.64 R4, c[0x0][0x388] ;  /* 0x0000e200ff047b82 */ /* 0x000eb00000000a00 */
[----:B------:R-:W3:Y:S01]  /*00b0*/  LDC.64 R6, c[0x0][0x390] ;  /* 0x0000e400ff067b82 */ /* 0x000ee20000000a00 */
[----:B0-----:R-:W-:-:S06]  /*00c0*/  IMAD.WIDE R2, R9, 0x4, R2 ;  /* 0x0000000409027825 */ /* 0x001fcc00078e0202 */
[----:B-1----:R-:W4:Y:S01]  /*00d0*/  LDG.E R2, desc[UR4][R2.64] ;  /* 0x0000000402027981 */ /* 0x002f22000c1e1900 */
[----:B--2---:R-:W-:-:S06]  /*00e0*/  IMAD.WIDE R4, R9, 0x4, R4 ;  /* 0x0000000409047825 */ /* 0x004fcc00078e0204 */
[----:B------:R-:W4:Y:S01]  /*00f0*/  LDG.E R5, desc[UR4][R4.64] ;  /* 0x0000000404057981 */ /* 0x000f22000c1e1900 */
[----:B---3--:R-:W-:Y:S01]  /*0100*/  IMAD.WIDE R6, R9, 0x4, R6 ;  /* 0x0000000409067825 */ /* 0x008fe200078e0206 */
[----:B----4-:R-:W-:-:S05]  /*0110*/  IADD3 R9, PT, PT, R2, R5, RZ ;  /* 0x0000000502097210 */ /* 0x010fca0007ffe0ff */
[----:B------:R-:W-:Y:S01]  /*0120*/  STG.E desc[UR4][R6.64], R9 ;  /* 0x0000000906007986 */ /* 0x000fe2000c101904 */
[----:B------:R-:W-:Y:S05]  /*0130*/  EXIT ;  /* 0x000000000000794d */ /* 0x000fea0003800000 */
.L_x_9:
        /* <DEDUP_REMOVED lines=12> */
.L_x_12:


//--------------------- .nv.shared._Z10cuMultOptiPfS_S_iii --------------------------
	.section	.nv.shared._Z10cuMultOptiPfS_S_iii,"aw",@nobits
	.sectionflags	@""
	.align	4
.nv.shared._Z10cuMultOptiPfS_S_iii:
	.zero		3072


//--------------------- .nv.shared.reserved.0     --------------------------
	.section	.nv.shared.reserved.0,"aw",@nobits
	.weak		__nv_reservedSMEM_offset_0_alias
	.size		__nv_reservedSMEM_offset_0_alias, 0, 64
	.other		__nv_reservedSMEM_offset_0_alias,@"STO_CUDA_RESERVED_SHARED STV_DEFAULT"
__nv_reservedSMEM_offset_0_alias:
	.zero		0
	.zero		64


//--------------------- .nv.constant0._Z10cuMultOptiPfS_S_iii --------------------------
	.section	.nv.constant0._Z10cuMultOptiPfS_S_iii,"a",@progbits
	.sectionflags	@""
	.align	4
.nv.constant0._Z10cuMultOptiPfS_S_iii:
	.zero		932


//--------------------- .nv.constant0._Z6cuMultPfS_S_iii --------------------------
	.section	.nv.constant0._Z6cuMultPfS_S_iii,"a",@progbits
	.sectionflags	@""
	.align	4
.nv.constant0._Z6cuMultPfS_S_iii:
	.zero		932


//--------------------- .nv.constant0._Z5cuAddPiS_S_i --------------------------
	.section	.nv.constant0._Z5cuAddPiS_S_i,"a",@progbits
	.sectionflags	@""
	.align	4
.nv.constant0._Z5cuAddPiS_S_i:
	.zero		924


//--------------------- SYMBOLS --------------------------

	.type		.nv.reservedSmem.offset0,@object
	.size		.nv.reservedSmem.offset0,0x4
	.type		.nv.reservedSmem.cap,@object
	.size		.nv.reservedSmem.cap,0x4
